//
// Generated by NVIDIA NVVM Compiler
//
// Compiler Build ID: CL-36424714
// Cuda compilation tools, release 13.0, V13.0.88
// Based on NVVM 20.0.0
//

.version 9.0
.target sm_100
.address_size 64

	// .globl	CudaFederalQuantitativeEasingStep
.extern .func __assertfail
(
	.param .b64 __assertfail_param_0,
	.param .b64 __assertfail_param_1,
	.param .b32 __assertfail_param_2,
	.param .b64 __assertfail_param_3,
	.param .b64 __assertfail_param_4
)
;
.global .align 1 .b8 __unnamed_1[175] = {118, 111, 105, 100, 32, 67, 117, 100, 97, 70, 101, 100, 101, 114, 97, 108, 81, 117, 97, 110, 116, 105, 116, 97, 116, 105, 118, 101, 69, 97, 115, 105, 110, 103, 83, 116, 101, 112, 40, 105, 110, 116, 32, 42, 44, 32, 102, 108, 111, 97, 116, 32, 42, 44, 32, 105, 110, 116, 44, 32, 105, 110, 116, 44, 32, 99, 111, 110, 115, 116, 32, 102, 108, 111, 97, 116, 32, 42, 44, 32, 99, 111, 110, 115, 116, 32, 105, 110, 116, 32, 42, 44, 32, 99, 111, 110, 115, 116, 32, 105, 110, 116, 32, 42, 44, 32, 105, 110, 116, 32, 42, 44, 32, 102, 108, 111, 97, 116, 32, 42, 44, 32, 102, 108, 111, 97, 116, 32, 42, 44, 32, 102, 108, 111, 97, 116, 32, 42, 44, 32, 102, 108, 111, 97, 116, 32, 42, 44, 32, 102, 108, 111, 97, 116, 32, 42, 44, 32, 105, 110, 116, 32, 42, 44, 32, 105, 110, 116, 44, 32, 105, 110, 116, 41};
.global .align 1 .b8 $str[75] = {101, 110, 118, 95, 116, 105, 109, 101, 115, 116, 101, 112, 95, 97, 114, 114, 91, 107, 69, 110, 118, 73, 100, 93, 32, 62, 32, 48, 32, 38, 38, 32, 101, 110, 118, 95, 116, 105, 109, 101, 115, 116, 101, 112, 95, 97, 114, 114, 91, 107, 69, 110, 118, 73, 100, 93, 32, 60, 61, 32, 107, 69, 112, 105, 115, 111, 100, 101, 76, 101, 110, 103, 116, 104};
.global .align 1 .b8 $str$1[27] = {47, 116, 109, 112, 47, 115, 97, 115, 115, 95, 99, 117, 95, 113, 106, 118, 56, 102, 95, 109, 54, 47, 107, 46, 99, 117};
.global .align 1 .b8 $str$2[27] = {107, 65, 103, 101, 110, 116, 73, 100, 32, 60, 61, 32, 107, 78, 117, 109, 65, 103, 101, 110, 116, 115, 32, 45, 32, 49};
.global .align 1 .b8 $str$3[37] = {48, 32, 60, 61, 32, 97, 99, 116, 105, 111, 110, 115, 91, 107, 69, 110, 118, 73, 100, 93, 32, 60, 61, 32, 107, 78, 117, 109, 81, 69, 76, 101, 118, 101, 108, 115};

.visible .entry CudaFederalQuantitativeEasingStep(
	.param .u64 .ptr .align 1 CudaFederalQuantitativeEasingStep_param_0,
	.param .u64 .ptr .align 1 CudaFederalQuantitativeEasingStep_param_1,
	.param .u32 CudaFederalQuantitativeEasingStep_param_2,
	.param .u32 CudaFederalQuantitativeEasingStep_param_3,
	.param .u64 .ptr .align 1 CudaFederalQuantitativeEasingStep_param_4,
	.param .u64 .ptr .align 1 CudaFederalQuantitativeEasingStep_param_5,
	.param .u64 .ptr .align 1 CudaFederalQuantitativeEasingStep_param_6,
	.param .u64 .ptr .align 1 CudaFederalQuantitativeEasingStep_param_7,
	.param .u64 .ptr .align 1 CudaFederalQuantitativeEasingStep_param_8,
	.param .u64 .ptr .align 1 CudaFederalQuantitativeEasingStep_param_9,
	.param .u64 .ptr .align 1 CudaFederalQuantitativeEasingStep_param_10,
	.param .u64 .ptr .align 1 CudaFederalQuantitativeEasingStep_param_11,
	.param .u64 .ptr .align 1 CudaFederalQuantitativeEasingStep_param_12,
	.param .u64 .ptr .align 1 CudaFederalQuantitativeEasingStep_param_13,
	.param .u32 CudaFederalQuantitativeEasingStep_param_14,
	.param .u32 CudaFederalQuantitativeEasingStep_param_15
)
{
	.reg .pred 	%p<33>;
	.reg .b32 	%r<150>;
	.reg .b32 	%f<29>;
	.reg .b64 	%rd<109>;

	ld.param.u64 	%rd30, [CudaFederalQuantitativeEasingStep_param_0];
	ld.param.u32 	%r71, [CudaFederalQuantitativeEasingStep_param_2];
	ld.param.u32 	%r72, [CudaFederalQuantitativeEasingStep_param_3];
	ld.param.u64 	%rd31, [CudaFederalQuantitativeEasingStep_param_5];
	ld.param.u64 	%rd32, [CudaFederalQuantitativeEasingStep_param_6];
	ld.param.u64 	%rd27, [CudaFederalQuantitativeEasingStep_param_7];
	ld.param.u64 	%rd33, [CudaFederalQuantitativeEasingStep_param_8];
	ld.param.u64 	%rd34, [CudaFederalQuantitativeEasingStep_param_9];
	ld.param.u64 	%rd35, [CudaFederalQuantitativeEasingStep_param_12];
	ld.param.u64 	%rd36, [CudaFederalQuantitativeEasingStep_param_13];
	ld.param.u32 	%r73, [CudaFederalQuantitativeEasingStep_param_14];
	ld.param.u32 	%r74, [CudaFederalQuantitativeEasingStep_param_15];
	cvta.to.global.u64 	%rd1, %rd30;
	cvta.to.global.u64 	%rd2, %rd34;
	cvta.to.global.u64 	%rd3, %rd33;
	cvta.to.global.u64 	%rd4, %rd31;
	cvta.to.global.u64 	%rd5, %rd35;
	cvta.to.global.u64 	%rd6, %rd32;
	cvta.to.global.u64 	%rd37, %rd36;
	mov.u32 	%r1, %ctaid.x;
	mov.u32 	%r2, %tid.x;
	mul.wide.u32 	%rd38, %r1, 4;
	add.s64 	%rd7, %rd37, %rd38;
	ld.global.u32 	%r75, [%rd7];
	setp.gt.s32 	%p1, %r75, 0;
	setp.le.s32 	%p2, %r75, %r74;
	and.pred  	%p3, %p1, %p2;
	@%p3 bra 	$L__BB0_2;
	mov.u64 	%rd39, $str;
	cvta.global.u64 	%rd40, %rd39;
	mov.u64 	%rd41, $str$1;
	cvta.global.u64 	%rd42, %rd41;
	mov.u64 	%rd43, __unnamed_1;
	cvta.global.u64 	%rd44, %rd43;
	{ // callseq 0, 0
	.param .b64 param0;
	st.param.b64 	[param0], %rd40;
	.param .b64 param1;
	st.param.b64 	[param1], %rd42;
	.param .b32 param2;
	st.param.b32 	[param2], 32;
	.param .b64 param3;
	st.param.b64 	[param3], %rd44;
	.param .b64 param4;
	st.param.b64 	[param4], 1;
	call.uni 
	__assertfail, 
	(
	param0, 
	param1, 
	param2, 
	param3, 
	param4
	);
	} // callseq 0
$L__BB0_2:
	setp.lt.s32 	%p4, %r2, %r73;
	@%p4 bra 	$L__BB0_4;
	mov.u64 	%rd45, $str$2;
	cvta.global.u64 	%rd46, %rd45;
	mov.u64 	%rd47, $str$1;
	cvta.global.u64 	%rd48, %rd47;
	mov.u64 	%rd49, __unnamed_1;
	cvta.global.u64 	%rd50, %rd49;
	{ // callseq 1, 0
	.param .b64 param0;
	st.param.b64 	[param0], %rd46;
	.param .b64 param1;
	st.param.b64 	[param1], %rd48;
	.param .b32 param2;
	st.param.b32 	[param2], 34;
	.param .b64 param3;
	st.param.b64 	[param3], %rd50;
	.param .b64 param4;
	st.param.b64 	[param4], 1;
	call.uni 
	__assertfail, 
	(
	param0, 
	param1, 
	param2, 
	param3, 
	param4
	);
	} // callseq 1
$L__BB0_4:
	ld.global.u32 	%r3, [%rd7];
	add.s32 	%r4, %r73, -2;
	setp.ge.s32 	%p5, %r2, %r4;
	@%p5 bra 	$L__BB0_10;
	mul.lo.s32 	%r5, %r4, %r1;
	mad.lo.s32 	%r114, %r5, %r74, %r5;
	mul.lo.s32 	%r115, %r3, %r4;
	add.s32 	%r116, %r114, %r2;
	add.s32 	%r6, %r116, %r115;
	add.s32 	%r117, %r3, -1;
	sub.s32 	%r118, %r115, %r4;
	add.s32 	%r7, %r116, %r118;
	rem.s32 	%r119, %r117, %r71;
	setp.ne.s32 	%p30, %r119, 0;
	@%p30 bra 	$L__BB0_8;
	cvta.to.global.u64 	%rd84, %rd27;
	add.s64 	%rd8, %rd84, %rd38;
	ld.global.u32 	%r129, [%rd8];
	not.b32 	%r120, %r129;
	shr.u32 	%r121, %r120, 31;
	setp.ge.s32 	%p31, %r72, %r121;
	@%p31 bra 	$L__BB0_9;
	mov.u64 	%rd86, $str$3;
	cvta.global.u64 	%rd87, %rd86;
	mov.u64 	%rd88, $str$1;
	cvta.global.u64 	%rd89, %rd88;
	mov.u64 	%rd90, __unnamed_1;
	cvta.global.u64 	%rd91, %rd90;
	{ // callseq 2, 0
	.param .b64 param0;
	st.param.b64 	[param0], %rd87;
	.param .b64 param1;
	st.param.b64 	[param1], %rd89;
	.param .b32 param2;
	st.param.b32 	[param2], 56;
	.param .b64 param3;
	st.param.b64 	[param3], %rd91;
	.param .b64 param4;
	st.param.b64 	[param4], 1;
	call.uni 
	__assertfail, 
	(
	param0, 
	param1, 
	param2, 
	param3, 
	param4
	);
	} // callseq 2
	ld.global.u32 	%r129, [%rd8];
	bra.uni 	$L__BB0_9;
$L__BB0_8:
	mul.wide.s32 	%rd82, %r7, 4;
	add.s64 	%rd83, %rd1, %rd82;
	ld.global.u32 	%r129, [%rd83];
$L__BB0_9:
	ld.param.u64 	%rd103, [CudaFederalQuantitativeEasingStep_param_4];
	ld.param.u64 	%rd102, [CudaFederalQuantitativeEasingStep_param_1];
	mul.wide.s32 	%rd92, %r6, 4;
	add.s64 	%rd93, %rd1, %rd92;
	st.global.u32 	[%rd93], %r129;
	add.s32 	%r122, %r72, -10;
	setp.lt.s32 	%p32, %r129, %r122;
	add.s32 	%r123, %r129, -10;
	selp.b32 	%r124, %r123, %r129, %p32;
	div.s32 	%r125, %r124, %r72;
	cvt.rn.f32.s32 	%f18, %r125;
	cvta.to.global.u64 	%rd94, %rd103;
	mul.wide.u32 	%rd95, %r2, 4;
	add.s64 	%rd96, %rd94, %rd95;
	ld.global.f32 	%f19, [%rd96];
	mul.f32 	%f20, %f19, %f18;
	cvta.to.global.u64 	%rd97, %rd102;
	add.s64 	%rd98, %rd97, %rd92;
	st.global.f32 	[%rd98], %f20;
	rem.s32 	%r126, %r3, %r71;
	cvt.rn.f32.s32 	%f21, %r126;
	cvt.rn.f32.s32 	%f22, %r71;
	div.rn.f32 	%f23, %f21, %f22;
	mov.f32 	%f24, 0f3F800000;
	sub.f32 	%f25, %f24, %f23;
	add.s32 	%r127, %r5, %r2;
	mul.wide.u32 	%rd99, %r127, 4;
	add.s64 	%rd100, %rd3, %rd99;
	st.global.f32 	[%rd100], %f25;
	ld.global.u32 	%r128, [%rd93];
	cvt.rn.f32.s32 	%f26, %r128;
	cvt.rn.f32.s32 	%f27, %r72;
	div.rn.f32 	%f28, %f26, %f27;
	add.s64 	%rd101, %rd2, %rd99;
	st.global.f32 	[%rd101], %f28;
	bra.uni 	$L__BB0_69;
$L__BB0_10:
	add.s32 	%r76, %r73, -1;
	setp.ne.s32 	%p6, %r2, %r76;
	@%p6 bra 	$L__BB0_69;
	setp.lt.s32 	%p7, %r72, 0;
	@%p7 bra 	$L__BB0_68;
	add.s32 	%r12, %r72, 1;
	mad.lo.s32 	%r13, %r1, %r72, %r1;
	and.b32  	%r14, %r12, 7;
	setp.lt.u32 	%p8, %r72, 7;
	mov.b32 	%r145, 0;
	@%p8 bra 	$L__BB0_39;
	and.b32  	%r145, %r12, -8;
	neg.s32 	%r131, %r145;
	add.s64 	%rd108, %rd4, 16;
	add.s64 	%rd107, %rd6, 16;
	mul.wide.u32 	%rd51, %r13, 4;
	add.s64 	%rd52, %rd51, %rd5;
	add.s64 	%rd106, %rd52, 16;
	mov.u32 	%r130, %r13;
$L__BB0_14:
	.pragma "nounroll";
	ld.global.u32 	%r78, [%rd7];
	rem.s32 	%r79, %r78, %r71;
	setp.ne.s32 	%p9, %r79, 0;
	@%p9 bra 	$L__BB0_16;
	ld.global.u32 	%r132, [%rd108+-16];
	bra.uni 	$L__BB0_17;
$L__BB0_16:
	ld.global.u32 	%r132, [%rd107+-16];
$L__BB0_17:
	cvt.rn.f32.s32 	%f1, %r132;
	mul.wide.u32 	%rd53, %r130, 4;
	add.s64 	%rd54, %rd5, %rd53;
	st.global.f32 	[%rd54], %f1;
	ld.global.u32 	%r80, [%rd7];
	rem.s32 	%r81, %r80, %r71;
	setp.eq.s32 	%p10, %r81, 0;
	@%p10 bra 	$L__BB0_19;
	ld.global.u32 	%r133, [%rd107+-12];
	bra.uni 	$L__BB0_20;
$L__BB0_19:
	ld.global.u32 	%r133, [%rd108+-12];
$L__BB0_20:
	cvt.rn.f32.s32 	%f2, %r133;
	st.global.f32 	[%rd106+-12], %f2;
	ld.global.u32 	%r82, [%rd7];
	rem.s32 	%r83, %r82, %r71;
	setp.eq.s32 	%p11, %r83, 0;
	@%p11 bra 	$L__BB0_22;
	ld.global.u32 	%r134, [%rd107+-8];
	bra.uni 	$L__BB0_23;
$L__BB0_22:
	ld.global.u32 	%r134, [%rd108+-8];
$L__BB0_23:
	cvt.rn.f32.s32 	%f3, %r134;
	st.global.f32 	[%rd106+-8], %f3;
	ld.global.u32 	%r84, [%rd7];
	rem.s32 	%r85, %r84, %r71;
	setp.eq.s32 	%p12, %r85, 0;
	@%p12 bra 	$L__BB0_25;
	ld.global.u32 	%r135, [%rd107+-4];
	bra.uni 	$L__BB0_26;
$L__BB0_25:
	ld.global.u32 	%r135, [%rd108+-4];
$L__BB0_26:
	cvt.rn.f32.s32 	%f4, %r135;
	st.global.f32 	[%rd106+-4], %f4;
	ld.global.u32 	%r86, [%rd7];
	rem.s32 	%r87, %r86, %r71;
	setp.eq.s32 	%p13, %r87, 0;
	@%p13 bra 	$L__BB0_28;
	ld.global.u32 	%r136, [%rd107];
	bra.uni 	$L__BB0_29;
$L__BB0_28:
	ld.global.u32 	%r136, [%rd108];
$L__BB0_29:
	cvt.rn.f32.s32 	%f5, %r136;
	st.global.f32 	[%rd106], %f5;
	ld.global.u32 	%r88, [%rd7];
	rem.s32 	%r89, %r88, %r71;
	setp.eq.s32 	%p14, %r89, 0;
	@%p14 bra 	$L__BB0_31;
	ld.global.u32 	%r137, [%rd107+4];
	bra.uni 	$L__BB0_32;
$L__BB0_31:
	ld.global.u32 	%r137, [%rd108+4];
$L__BB0_32:
	cvt.rn.f32.s32 	%f6, %r137;
	st.global.f32 	[%rd106+4], %f6;
	ld.global.u32 	%r90, [%rd7];
	rem.s32 	%r91, %r90, %r71;
	setp.eq.s32 	%p15, %r91, 0;
	@%p15 bra 	$L__BB0_34;
	ld.global.u32 	%r138, [%rd107+8];
	bra.uni 	$L__BB0_35;
$L__BB0_34:
	ld.global.u32 	%r138, [%rd108+8];
$L__BB0_35:
	cvt.rn.f32.s32 	%f7, %r138;
	st.global.f32 	[%rd106+8], %f7;
	ld.global.u32 	%r92, [%rd7];
	rem.s32 	%r93, %r92, %r71;
	setp.eq.s32 	%p16, %r93, 0;
	@%p16 bra 	$L__BB0_37;
	ld.global.u32 	%r139, [%rd107+12];
	bra.uni 	$L__BB0_38;
$L__BB0_37:
	ld.global.u32 	%r139, [%rd108+12];
$L__BB0_38:
	cvt.rn.f32.s32 	%f8, %r139;
	st.global.f32 	[%rd106+12], %f8;
	add.s32 	%r131, %r131, 8;
	add.s32 	%r130, %r130, 8;
	add.s64 	%rd108, %rd108, 32;
	add.s64 	%rd107, %rd107, 32;
	add.s64 	%rd106, %rd106, 32;
	setp.ne.s32 	%p17, %r131, 0;
	@%p17 bra 	$L__BB0_14;
$L__BB0_39:
	setp.eq.s32 	%p18, %r14, 0;
	@%p18 bra 	$L__BB0_68;
	setp.lt.u32 	%p19, %r14, 4;
	@%p19 bra 	$L__BB0_54;
	ld.global.u32 	%r94, [%rd7];
	rem.s32 	%r95, %r94, %r71;
	setp.eq.s32 	%p20, %r95, 0;
	cvt.u64.u32 	%rd18, %r145;
	mul.wide.u32 	%rd55, %r145, 4;
	add.s64 	%rd19, %rd4, %rd55;
	add.s64 	%rd20, %rd6, %rd55;
	@%p20 bra 	$L__BB0_43;
	ld.global.u32 	%r141, [%rd20];
	bra.uni 	$L__BB0_44;
$L__BB0_43:
	ld.global.u32 	%r141, [%rd19];
$L__BB0_44:
	cvt.rn.f32.s32 	%f9, %r141;
	add.s32 	%r96, %r145, %r13;
	mul.wide.u32 	%rd56, %r96, 4;
	add.s64 	%rd57, %rd5, %rd56;
	st.global.f32 	[%rd57], %f9;
	ld.global.u32 	%r97, [%rd7];
	rem.s32 	%r98, %r97, %r71;
	setp.eq.s32 	%p21, %r98, 0;
	@%p21 bra 	$L__BB0_46;
	ld.global.u32 	%r142, [%rd20+4];
	bra.uni 	$L__BB0_47;
$L__BB0_46:
	ld.global.u32 	%r142, [%rd19+4];
$L__BB0_47:
	cvt.rn.f32.s32 	%f10, %r142;
	cvt.u64.u32 	%rd58, %r13;
	add.s64 	%rd59, %rd18, %rd58;
	shl.b64 	%rd60, %rd59, 2;
	add.s64 	%rd21, %rd5, %rd60;
	st.global.f32 	[%rd21+4], %f10;
	ld.global.u32 	%r99, [%rd7];
	rem.s32 	%r100, %r99, %r71;
	setp.eq.s32 	%p22, %r100, 0;
	@%p22 bra 	$L__BB0_49;
	ld.global.u32 	%r143, [%rd20+8];
	bra.uni 	$L__BB0_50;
$L__BB0_49:
	ld.global.u32 	%r143, [%rd19+8];
$L__BB0_50:
	cvt.rn.f32.s32 	%f11, %r143;
	st.global.f32 	[%rd21+8], %f11;
	ld.global.u32 	%r101, [%rd7];
	rem.s32 	%r102, %r101, %r71;
	setp.eq.s32 	%p23, %r102, 0;
	@%p23 bra 	$L__BB0_52;
	ld.global.u32 	%r144, [%rd20+12];
	bra.uni 	$L__BB0_53;
$L__BB0_52:
	ld.global.u32 	%r144, [%rd19+12];
$L__BB0_53:
	cvt.rn.f32.s32 	%f12, %r144;
	st.global.f32 	[%rd21+12], %f12;
	add.s32 	%r145, %r145, 4;
$L__BB0_54:
	and.b32  	%r103, %r12, 3;
	setp.eq.s32 	%p24, %r103, 0;
	@%p24 bra 	$L__BB0_68;
	setp.eq.s32 	%p25, %r103, 1;
	@%p25 bra 	$L__BB0_63;
	ld.global.u32 	%r104, [%rd7];
	rem.s32 	%r105, %r104, %r71;
	setp.eq.s32 	%p26, %r105, 0;
	cvt.u64.u32 	%rd22, %r145;
	mul.wide.u32 	%rd61, %r145, 4;
	add.s64 	%rd23, %rd4, %rd61;
	add.s64 	%rd24, %rd6, %rd61;
	@%p26 bra 	$L__BB0_58;
	ld.global.u32 	%r146, [%rd24];
	bra.uni 	$L__BB0_59;
$L__BB0_58:
	ld.global.u32 	%r146, [%rd23];
$L__BB0_59:
	cvt.rn.f32.s32 	%f13, %r146;
	add.s32 	%r106, %r145, %r13;
	mul.wide.u32 	%rd62, %r106, 4;
	add.s64 	%rd63, %rd5, %rd62;
	st.global.f32 	[%rd63], %f13;
	ld.global.u32 	%r107, [%rd7];
	rem.s32 	%r108, %r107, %r71;
	setp.eq.s32 	%p27, %r108, 0;
	@%p27 bra 	$L__BB0_61;
	ld.global.u32 	%r147, [%rd24+4];
	bra.uni 	$L__BB0_62;
$L__BB0_61:
	ld.global.u32 	%r147, [%rd23+4];
$L__BB0_62:
	cvt.rn.f32.s32 	%f14, %r147;
	cvt.u64.u32 	%rd64, %r13;
	add.s64 	%rd65, %rd22, %rd64;
	shl.b64 	%rd66, %rd65, 2;
	add.s64 	%rd67, %rd5, %rd66;
	st.global.f32 	[%rd67+4], %f14;
	add.s32 	%r145, %r145, 2;
$L__BB0_63:
	and.b32  	%r109, %r72, 1;
	setp.eq.b32 	%p28, %r109, 1;
	@%p28 bra 	$L__BB0_68;
	ld.global.u32 	%r110, [%rd7];
	rem.s32 	%r111, %r110, %r71;
	setp.eq.s32 	%p29, %r111, 0;
	@%p29 bra 	$L__BB0_66;
	mul.wide.u32 	%rd68, %r145, 4;
	add.s64 	%rd69, %rd6, %rd68;
	ld.global.u32 	%r149, [%rd69];
	bra.uni 	$L__BB0_67;
$L__BB0_66:
	mul.wide.u32 	%rd70, %r145, 4;
	add.s64 	%rd71, %rd4, %rd70;
	ld.global.u32 	%r149, [%rd71];
$L__BB0_67:
	cvt.rn.f32.s32 	%f15, %r149;
	add.s32 	%r112, %r145, %r13;
	mul.wide.u32 	%rd72, %r112, 4;
	add.s64 	%rd73, %rd5, %rd72;
	st.global.f32 	[%rd73], %f15;
$L__BB0_68:
	ld.param.u64 	%rd105, [CudaFederalQuantitativeEasingStep_param_11];
	ld.param.u64 	%rd104, [CudaFederalQuantitativeEasingStep_param_10];
	bar.sync 	0;
	mul.lo.s32 	%r113, %r1, %r2;
	mul.wide.u32 	%rd74, %r113, 4;
	add.s64 	%rd75, %rd3, %rd74;
	ld.global.f32 	%f16, [%rd75];
	cvta.to.global.u64 	%rd76, %rd104;
	mul.wide.u32 	%rd77, %r1, 4;
	add.s64 	%rd78, %rd76, %rd77;
	st.global.f32 	[%rd78], %f16;
	add.s64 	%rd79, %rd2, %rd74;
	ld.global.f32 	%f17, [%rd79];
	cvta.to.global.u64 	%rd80, %rd105;
	add.s64 	%rd81, %rd80, %rd77;
	st.global.f32 	[%rd81], %f17;
$L__BB0_69:
	ret;

}


// ===== COMPILED SASS (sm_100) =====

	.target	sm_100

	.elftype	@"ET_EXEC"


//--------------------- .note.nv.tkinfo           --------------------------
	.section	.note.nv.tkinfo,"",@"SHT_NOTE"
	.sectionflags	@"SHF_NOTE_NV_TKINFO"
	.tkinfo
        /*0018*/ 	.word	0x00000002
        /*0030*/ 	.string	""
        /*0030*/ 	.string	"ptxas"
        /*0030*/ 	.string	"Cuda compilation tools, release 13.0, V13.0.88"
        /*0030*/ 	.string	"Build cuda_13.0.r13.0/compiler.36424714_0"
        /*0030*/ 	.string	"-arch sm_100 -m 64 "



//--------------------- .note.nv.cuinfo           --------------------------
	.section	.note.nv.cuinfo,"",@"SHT_NOTE"
	.sectionflags	@"SHF_NOTE_NV_CUINFO"
        /*0018*/ 	.short	0x0002
        /*001a*/ 	.short	0x0064
        /*001c*/ 	.short	0x0082
	.zero		2


//--------------------- .nv.info                  --------------------------
	.section	.nv.info,"",@"SHT_CUDA_INFO"
	.align	4


	//----- nvinfo : EIATTR_REGCOUNT
	.align		4
        /*0000*/ 	.byte	0x04, 0x2f
        /*0002*/ 	.short	(.L_6 - .L_5)
	.align		4
.L_5:
        /*0004*/ 	.word	index@(CudaFederalQuantitativeEasingStep)
        /*0008*/ 	.word	0x00000020


	//----- nvinfo : EIATTR_FRAME_SIZE
	.align		4
.L_6:
        /*000c*/ 	.byte	0x04, 0x11
        /*000e*/ 	.short	(.L_8 - .L_7)
	.align		4
.L_7:
        /*0010*/ 	.word	index@($__internal_0_$__cuda_sm3x_div_rn_noftz_f32_slowpath)
        /*0014*/ 	.word	0x00000000


	//----- nvinfo : EIATTR_FRAME_SIZE
	.align		4
.L_8:
        /*0018*/ 	.byte	0x04, 0x11
        /*001a*/ 	.short	(.L_10 - .L_9)
	.align		4
.L_9:
        /*001c*/ 	.word	index@(CudaFederalQuantitativeEasingStep)
        /*0020*/ 	.word	0x00000000


	//----- nvinfo : EIATTR_MIN_STACK_SIZE
	.align		4
.L_10:
        /*0024*/ 	.byte	0x04, 0x12
        /*0026*/ 	.short	(.L_12 - .L_11)
	.align		4
.L_11:
        /*0028*/ 	.word	index@(CudaFederalQuantitativeEasingStep)
        /*002c*/ 	.word	0x00000000
.L_12:


//--------------------- .nv.compat                --------------------------
	.section	.nv.compat,"",@"SHT_CUDA_COMPAT_INFO"
	.align	4
        /*0000*/ 	.byte	0x02, 0x09, 0x00, 0x00, 0x02, 0x02, 0x01, 0x00, 0x02, 0x05, 0x05, 0x00, 0x03, 0x07, 0x01, 0x01
        /*0010*/ 	.byte	0x02, 0x03, 0x00, 0x00, 0x02, 0x06, 0x01, 0x00, 0x04, 0x0b, 0x08, 0x00, 0x01, 0x00, 0x00, 0x00
        /*0020*/ 	.byte	0x00, 0x00, 0x00, 0x00


//--------------------- .nv.info.CudaFederalQuantitativeEasingStep --------------------------
	.section	.nv.info.CudaFederalQuantitativeEasingStep,"",@"SHT_CUDA_INFO"
	.sectionflags	@""
	.align	4


	//----- nvinfo : EIATTR_CUDA_API_VERSION
	.align		4
        /*0000*/ 	.byte	0x04, 0x37
        /*0002*/ 	.short	(.L_14 - .L_13)
.L_13:
        /*0004*/ 	.word	0x00000082


	//----- nvinfo : EIATTR_KPARAM_INFO
	.align		4
.L_14:
        /*0008*/ 	.byte	0x04, 0x17
        /*000a*/ 	.short	(.L_16 - .L_15)
.L_15:
        /*000c*/ 	.word	0x00000000
        /*0010*/ 	.short	0x000f
        /*0012*/ 	.short	0x006c
        /*0014*/ 	.byte	0x00, 0xf0, 0x11, 0x00


	//----- nvinfo : EIATTR_KPARAM_INFO
	.align		4
.L_16:
        /*0018*/ 	.byte	0x04, 0x17
        /*001a*/ 	.short	(.L_18 - .L_17)
.L_17:
        /*001c*/ 	.word	0x00000000
        /*0020*/ 	.short	0x000e
        /*0022*/ 	.short	0x0068
        /*0024*/ 	.byte	0x00, 0xf0, 0x11, 0x00


	//----- nvinfo : EIATTR_KPARAM_INFO
	.align		4
.L_18:
        /*0028*/ 	.byte	0x04, 0x17
        /*002a*/ 	.short	(.L_20 - .L_19)
.L_19:
        /*002c*/ 	.word	0x00000000
        /*0030*/ 	.short	0x000d
        /*0032*/ 	.short	0x0060
        /*0034*/ 	.byte	0x00, 0xf5, 0x21, 0x00


	//----- nvinfo : EIATTR_KPARAM_INFO
	.align		4
.L_20:
        /*0038*/ 	.byte	0x04, 0x17
        /*003a*/ 	.short	(.L_22 - .L_21)
.L_21:
        /*003c*/ 	.word	0x00000000
        /*0040*/ 	.short	0x000c
        /*0042*/ 	.short	0x0058
        /*0044*/ 	.byte	0x00, 0xf5, 0x21, 0x00


	//----- nvinfo : EIATTR_KPARAM_INFO
	.align		4
.L_22:
        /*0048*/ 	.byte	0x04, 0x17
        /*004a*/ 	.short	(.L_24 - .L_23)
.L_23:
        /*004c*/ 	.word	0x00000000
        /*0050*/ 	.short	0x000b
        /*0052*/ 	.short	0x0050
        /*0054*/ 	.byte	0x00, 0xf5, 0x21, 0x00


	//----- nvinfo : EIATTR_KPARAM_INFO
	.align		4
.L_24:
        /*0058*/ 	.byte	0x04, 0x17
        /*005a*/ 	.short	(.L_26 - .L_25)
.L_25:
        /*005c*/ 	.word	0x00000000
        /*0060*/ 	.short	0x000a
        /*0062*/ 	.short	0x0048
        /*0064*/ 	.byte	0x00, 0xf5, 0x21, 0x00


	//----- nvinfo : EIATTR_KPARAM_INFO
	.align		4
.L_26:
        /*0068*/ 	.byte	0x04, 0x17
        /*006a*/ 	.short	(.L_28 - .L_27)
.L_27:
        /*006c*/ 	.word	0x00000000
        /*0070*/ 	.short	0x0009
        /*0072*/ 	.short	0x0040
        /*0074*/ 	.byte	0x00, 0xf5, 0x21, 0x00


	//----- nvinfo : EIATTR_KPARAM_INFO
	.align		4
.L_28:
        /*0078*/ 	.byte	0x04, 0x17
        /*007a*/ 	.short	(.L_30 - .L_29)
.L_29:
        /*007c*/ 	.word	0x00000000
        /*0080*/ 	.short	0x0008
        /*0082*/ 	.short	0x0038
        /*0084*/ 	.byte	0x00, 0xf5, 0x21, 0x00


	//----- nvinfo : EIATTR_KPARAM_INFO
	.align		4
.L_30:
        /*0088*/ 	.byte	0x04, 0x17
        /*008a*/ 	.short	(.L_32 - .L_31)
.L_31:
        /*008c*/ 	.word	0x00000000
        /*0090*/ 	.short	0x0007
        /*0092*/ 	.short	0x0030
        /*0094*/ 	.byte	0x00, 0xf5, 0x21, 0x00


	//----- nvinfo : EIATTR_KPARAM_INFO
	.align		4
.L_32:
        /*0098*/ 	.byte	0x04, 0x17
        /*009a*/ 	.short	(.L_34 - .L_33)
.L_33:
        /*009c*/ 	.word	0x00000000
        /*00a0*/ 	.short	0x0006
        /*00a2*/ 	.short	0x0028
        /*00a4*/ 	.byte	0x00, 0xf5, 0x21, 0x00


	//----- nvinfo : EIATTR_KPARAM_INFO
	.align		4
.L_34:
        /*00a8*/ 	.byte	0x04, 0x17
        /*00aa*/ 	.short	(.L_36 - .L_35)
.L_35:
        /*00ac*/ 	.word	0x00000000
        /*00b0*/ 	.short	0x0005
        /*00b2*/ 	.short	0x0020
        /*00b4*/ 	.byte	0x00, 0xf5, 0x21, 0x00


	//----- nvinfo : EIATTR_KPARAM_INFO
	.align		4
.L_36:
        /*00b8*/ 	.byte	0x04, 0x17
        /*00ba*/ 	.short	(.L_38 - .L_37)
.L_37:
        /*00bc*/ 	.word	0x00000000
        /*00c0*/ 	.short	0x0004
        /*00c2*/ 	.short	0x0018
        /*00c4*/ 	.byte	0x00, 0xf5, 0x21, 0x00


	//----- nvinfo : EIATTR_KPARAM_INFO
	.align		4
.L_38:
        /*00c8*/ 	.byte	0x04, 0x17
        /*00ca*/ 	.short	(.L_40 - .L_39)
.L_39:
        /*00cc*/ 	.word	0x00000000
        /*00d0*/ 	.short	0x0003
        /*00d2*/ 	.short	0x0014
        /*00d4*/ 	.byte	0x00, 0xf0, 0x11, 0x00


	//----- nvinfo : EIATTR_KPARAM_INFO
	.align		4
.L_40:
        /*00d8*/ 	.byte	0x04, 0x17
        /*00da*/ 	.short	(.L_42 - .L_41)
.L_41:
        /*00dc*/ 	.word	0x00000000
        /*00e0*/ 	.short	0x0002
        /*00e2*/ 	.short	0x0010
        /*00e4*/ 	.byte	0x00, 0xf0, 0x11, 0x00


	//----- nvinfo : EIATTR_KPARAM_INFO
	.align		4
.L_42:
        /*00e8*/ 	.byte	0x04, 0x17
        /*00ea*/ 	.short	(.L_44 - .L_43)
.L_43:
        /*00ec*/ 	.word	0x00000000
        /*00f0*/ 	.short	0x0001
        /*00f2*/ 	.short	0x0008
        /*00f4*/ 	.byte	0x00, 0xf5, 0x21, 0x00


	//----- nvinfo : EIATTR_KPARAM_INFO
	.align		4
.L_44:
        /*00f8*/ 	.byte	0x04, 0x17
        /*00fa*/ 	.short	(.L_46 - .L_45)
.L_45:
        /*00fc*/ 	.word	0x00000000
        /*0100*/ 	.short	0x0000
        /*0102*/ 	.short	0x0000
        /*0104*/ 	.byte	0x00, 0xf5, 0x21, 0x00


	//----- nvinfo : EIATTR_SPARSE_MMA_MASK
	.align		4
.L_46:
        /*0108*/ 	.byte	0x03, 0x50
        /*010a*/ 	.short	0x0000


	//----- nvinfo : EIATTR_MAXREG_COUNT
	.align		4
        /*010c*/ 	.byte	0x03, 0x1b
        /*010e*/ 	.short	0x00ff


	//----- nvinfo : EIATTR_NUM_BARRIERS
	.align		4
        /*0110*/ 	.byte	0x02, 0x4c
        /*0112*/ 	.byte	0x01
	.zero		1


	//----- nvinfo : EIATTR_EXTERNS
	.align		4
        /*0114*/ 	.byte	0x04, 0x0f
        /*0116*/ 	.short	(.L_48 - .L_47)


	//   ....[0]....
	.align		4
.L_47:
        /*0118*/ 	.word	index@(__assertfail)


	//----- nvinfo : EIATTR_MERCURY_ISA_VERSION
	.align		4
.L_48:
        /*011c*/ 	.byte	0x03, 0x5f
        /*011e*/ 	.short	0x0101


	//----- nvinfo : EIATTR_VRC_CTA_INIT_COUNT
	.align		4
        /*0120*/ 	.byte	0x02, 0x4a
	.zero		1
	.zero		1


	//----- nvinfo : EIATTR_SYSCALL_OFFSETS
	.align		4
        /*0124*/ 	.byte	0x04, 0x46
        /*0126*/ 	.short	(.L_50 - .L_49)


	//   ....[0]....
.L_49:
        /*0128*/ 	.word	0x000001a0


	//   ....[1]....
        /*012c*/ 	.word	0x000002e0


	//   ....[2]....
        /*0130*/ 	.word	0x000006c0


	//----- nvinfo : EIATTR_EXIT_INSTR_OFFSETS
	.align		4
.L_50:
        /*0134*/ 	.byte	0x04, 0x1c
        /*0136*/ 	.short	(.L_52 - .L_51)


	//   ....[0]....
.L_51:
        /*0138*/ 	.word	0x00000d90


	//   ....[1]....
        /*013c*/ 	.word	0x00000dc0


	//   ....[2]....
        /*0140*/ 	.word	0x000027c0


	//----- nvinfo : EIATTR_CRS_STACK_SIZE
	.align		4
.L_52:
        /*0144*/ 	.byte	0x04, 0x1e
        /*0146*/ 	.short	(.L_54 - .L_53)
.L_53:
        /*0148*/ 	.word	0x00000000


	//----- nvinfo : EIATTR_CBANK_PARAM_SIZE
	.align		4
.L_54:
        /*014c*/ 	.byte	0x03, 0x19
        /*014e*/ 	.short	0x0070


	//----- nvinfo : EIATTR_PARAM_CBANK
	.align		4
        /*0150*/ 	.byte	0x04, 0x0a
        /*0152*/ 	.short	(.L_56 - .L_55)
	.align		4
.L_55:
        /*0154*/ 	.word	index@(.nv.constant0.CudaFederalQuantitativeEasingStep)
        /*0158*/ 	.short	0x0380
        /*015a*/ 	.short	0x0070


	//----- nvinfo : EIATTR_SW_WAR
	.align		4
.L_56:
        /*015c*/ 	.byte	0x04, 0x36
        /*015e*/ 	.short	(.L_58 - .L_57)
.L_57:
        /*0160*/ 	.word	0x00000008
.L_58:


//--------------------- .nv.callgraph             --------------------------
	.section	.nv.callgraph,"",@"SHT_CUDA_CALLGRAPH"
	.align	4
	.sectionentsize	8
	.align		4
        /*0000*/ 	.word	0x00000000
	.align		4
        /*0004*/ 	.word	0xffffffff
	.align		4
        /*0008*/ 	.word	index@(CudaFederalQuantitativeEasingStep)
	.align		4
        /*000c*/ 	.word	index@(__assertfail)
	.align		4
        /*0010*/ 	.word	0x00000000
	.align		4
        /*0014*/ 	.word	0xfffffffe
	.align		4
        /*0018*/ 	.word	0x00000000
	.align		4
        /*001c*/ 	.word	0xfffffffd
	.align		4
        /*0020*/ 	.word	0x00000000
	.align		4
        /*0024*/ 	.word	0xfffffffc


//--------------------- .nv.constant4             --------------------------
	.section	.nv.constant4,"a",@progbits
	.align	8
	.align		8
.nv.constant4:
        /*0000*/ 	.dword	__assertfail
	.align		8
        /*0008*/ 	.dword	__unnamed_1
	.align		8
        /*0010*/ 	.dword	$str
	.align		8
        /*0018*/ 	.dword	$str$1
	.align		8
        /*0020*/ 	.dword	$str$2
	.align		8
        /*0028*/ 	.dword	$str$3


//--------------------- .text.CudaFederalQuantitativeEasingStep --------------------------
	.section	.text.CudaFederalQuantitativeEasingStep,"ax",@progbits
	.align	128
        .global         CudaFederalQuantitativeEasingStep
        .type           CudaFederalQuantitativeEasingStep,@function
        .size           CudaFederalQuantitativeEasingStep,(.L_x_27 - CudaFederalQuantitativeEasingStep)
        .other          CudaFederalQuantitativeEasingStep,@"STO_CUDA_ENTRY STV_DEFAULT"
CudaFederalQuantitativeEasingStep:
.text.CudaFederalQuantitativeEasingStep:
[----:B------:R-:W0:Y:S01]  /*0000*/  LDC R1, c[0x0][0x37c] ;  /* 0x0000df00ff017b82 */ /* 0x000e220000000800 */
[----:B------:R-:W1:Y:S07]  /*0010*/  S2R R19, SR_CTAID.X ;  /* 0x0000000000137919 */ /* 0x000e6e0000002500 */
[----:B------:R-:W1:Y:S01]  /*0020*/  LDC.64 R16, c[0x0][0x3e0] ;  /* 0x0000f800ff107b82 */ /* 0x000e620000000a00 */
[----:B------:R-:W2:Y:S01]  /*0030*/  LDCU.64 UR36, c[0x0][0x358] ;  /* 0x00006b00ff2477ac */ /* 0x000ea20008000a00 */
[----:B------:R-:W3:Y:S01]  /*0040*/  LDCU UR4, c[0x0][0x3ec] ;  /* 0x00007d80ff0477ac */ /* 0x000ee20008000800 */
[----:B-1----:R-:W-:-:S05]  /*0050*/  IMAD.WIDE.U32 R16, R19, 0x4, R16 ;  /* 0x0000000413107825 */ /* 0x002fca00078e0010 */
[----:B--2---:R-:W3:Y:S01]  /*0060*/  LDG.E R0, desc[UR36][R16.64] ;  /* 0x0000002410007981 */ /* 0x004ee2000c1e1900 */
[----:B------:R-:W1:Y:S01]  /*0070*/  S2R R18, SR_TID.X ;  /* 0x0000000000127919 */ /* 0x000e620000002100 */
[C---:B---3--:R-:W-:Y:S02]  /*0080*/  ISETP.GT.AND P0, PT, R0.reuse, UR4, PT ;  /* 0x0000000400007c0c */ /* 0x048fe4000bf04270 */
[----:B------:R-:W-:-:S13]  /*0090*/  ISETP.GT.AND P1, PT, R0, RZ, PT ;  /* 0x000000ff0000720c */ /* 0x000fda0003f24270 */
[----:B01----:R-:W-:Y:S05]  /*00a0*/  @!P0 BRA P1, `(.L_x_0) ;  /* 0x0000000000408947 */ /* 0x003fea0000800000 */
[----:B------:R-:W-:Y:S01]  /*00b0*/  MOV R2, 0x0 ;  /* 0x0000000000027802 */ /* 0x000fe20000000f00 */
[----:B------:R-:W0:Y:S01]  /*00c0*/  LDCU.64 UR4, c[0x4][0x10] ;  /* 0x01000200ff0477ac */ /* 0x000e220008000a00 */
[----:B------:R-:W-:Y:S02]  /*00d0*/  IMAD.MOV.U32 R8, RZ, RZ, 0x20 ;  /* 0x00000020ff087424 */ /* 0x000fe400078e00ff */
[----:B------:R-:W-:Y:S01]  /*00e0*/  IMAD.MOV.U32 R12, RZ, RZ, 0x1 ;  /* 0x00000001ff0c7424 */ /* 0x000fe200078e00ff */
[----:B------:R-:W1:Y:S01]  /*00f0*/  LDCU.64 UR6, c[0x4][0x18] ;  /* 0x01000300ff0677ac */ /* 0x000e620008000a00 */
[----:B------:R-:W2:Y:S01]  /*0100*/  LDC.64 R2, c[0x4][R2] ;  /* 0x0100000002027b82 */ /* 0x000ea20000000a00 */
[----:B------:R-:W-:Y:S01]  /*0110*/  IMAD.MOV.U32 R13, RZ, RZ, RZ ;  /* 0x000000ffff0d7224 */ /* 0x000fe200078e00ff */
[----:B------:R-:W3:Y:S01]  /*0120*/  LDCU.64 UR8, c[0x4][0x8] ;  /* 0x01000100ff0877ac */ /* 0x000ee20008000a00 */
[----:B0-----:R-:W-:Y:S02]  /*0130*/  IMAD.U32 R4, RZ, RZ, UR4 ;  /* 0x00000004ff047e24 */ /* 0x001fe4000f8e00ff */
[----:B------:R-:W-:-:S02]  /*0140*/  IMAD.U32 R5, RZ, RZ, UR5 ;  /* 0x00000005ff057e24 */ /* 0x000fc4000f8e00ff */
[----:B-1----:R-:W-:Y:S02]  /*0150*/  IMAD.U32 R6, RZ, RZ, UR6 ;  /* 0x00000006ff067e24 */ /* 0x002fe4000f8e00ff */
[----:B------:R-:W-:Y:S02]  /*0160*/  IMAD.U32 R7, RZ, RZ, UR7 ;  /* 0x00000007ff077e24 */ /* 0x000fe4000f8e00ff */
[----:B---3--:R-:W-:Y:S01]  /*0170*/  IMAD.U32 R10, RZ, RZ, UR8 ;  /* 0x00000008ff0a7e24 */ /* 0x008fe2000f8e00ff */
[----:B------:R-:W-:-:S07]  /*0180*/  MOV R11, UR9 ;  /* 0x00000009000b7c02 */ /* 0x000fce0008000f00 */
[----:B------:R-:W-:-:S07]  /*0190*/  LEPC R20, `(.L_x_0) ;  /* 0x000000001014794e */ /* 0x000fce0000000000 */
[----:B--2---:R-:W-:Y:S05]  /*01a0*/  CALL.ABS.NOINC R2 ;  /* 0x0000000002007343 */ /* 0x004fea0003c00000 */
.L_x_0:
[----:B------:R-:W0:Y:S01]  /*01b0*/  LDCU UR4, c[0x0][0x3e8] ;  /* 0x00007d00ff0477ac */ /* 0x000e220008000800 */
[----:B------:R-:W-:Y:S01]  /*01c0*/  BSSY.RECONVERGENT B6, `(.L_x_1) ;  /* 0x0000013000067945 */ /* 0x000fe20003800200 */
[----:B0-----:R-:W-:-:S13]  /*01d0*/  ISETP.GE.AND P0, PT, R18, UR4, PT ;  /* 0x0000000412007c0c */ /* 0x001fda000bf06270 */
[----:B------:R-:W-:Y:S05]  /*01e0*/  @!P0 BRA `(.L_x_2) ;  /* 0x0000000000408947 */ /* 0x000fea0003800000 */
[----:B------:R-:W-:Y:S01]  /*01f0*/  MOV R2, 0x0 ;  /* 0x0000000000027802 */ /* 0x000fe20000000f00 */
[----:B------:R-:W0:Y:S01]  /*0200*/  LDCU.64 UR4, c[0x4][0x20] ;  /* 0x01000400ff0477ac */ /* 0x000e220008000a00 */
[----:B------:R-:W-:Y:S02]  /*0210*/  HFMA2 R13, -RZ, RZ, 0, 0 ;  /* 0x00000000ff0d7431 */ /* 0x000fe400000001ff */
[----:B------:R-:W-:Y:S01]  /*0220*/  IMAD.MOV.U32 R8, RZ, RZ, 0x22 ;  /* 0x00000022ff087424 */ /* 0x000fe200078e00ff */
[----:B------:R-:W1:Y:S01]  /*0230*/  LDCU.64 UR6, c[0x4][0x18] ;  /* 0x01000300ff0677ac */ /* 0x000e620008000a00 */
[----:B------:R-:W2:Y:S01]  /*0240*/  LDC.64 R2, c[0x4][R2] ;  /* 0x0100000002027b82 */ /* 0x000ea20000000a00 */
[----:B------:R-:W-:Y:S01]  /*0250*/  IMAD.MOV.U32 R12, RZ, RZ, 0x1 ;  /* 0x00000001ff0c7424 */ /* 0x000fe200078e00ff */
[----:B------:R-:W3:Y:S01]  /*0260*/  LDCU.64 UR8, c[0x4][0x8] ;  /* 0x01000100ff0877ac */ /* 0x000ee20008000a00 */
[----:B0-----:R-:W-:Y:S02]  /*0270*/  IMAD.U32 R4, RZ, RZ, UR4 ;  /* 0x00000004ff047e24 */ /* 0x001fe4000f8e00ff */
[----:B------:R-:W-:Y:S01]  /*0280*/  IMAD.U32 R5, RZ, RZ, UR5 ;  /* 0x00000005ff057e24 */ /* 0x000fe2000f8e00ff */
[----:B-1----:R-:W-:Y:S01]  /*0290*/  MOV R6, UR6 ;  /* 0x0000000600067c02 */ /* 0x002fe20008000f00 */
[----:B------:R-:W-:-:S02]  /*02a0*/  IMAD.U32 R7, RZ, RZ, UR7 ;  /* 0x00000007ff077e24 */ /* 0x000fc4000f8e00ff */
[----:B---3--:R-:W-:Y:S02]  /*02b0*/  IMAD.U32 R10, RZ, RZ, UR8 ;  /* 0x00000008ff0a7e24 */ /* 0x008fe4000f8e00ff */
[----:B------:R-:W-:-:S07]  /*02c0*/  IMAD.U32 R11, RZ, RZ, UR9 ;  /* 0x00000009ff0b7e24 */ /* 0x000fce000f8e00ff */
[----:B------:R-:W-:-:S07]  /*02d0*/  LEPC R20, `(.L_x_2) ;  /* 0x000000001014794e */ /* 0x000fce0000000000 */
[----:B--2---:R-:W-:Y:S05]  /*02e0*/  CALL.ABS.NOINC R2 ;  /* 0x0000000002007343 */ /* 0x004fea0003c00000 */
.L_x_2:
[----:B------:R-:W-:Y:S05]  /*02f0*/  BSYNC.RECONVERGENT B6 ;  /* 0x0000000000067941 */ /* 0x000fea0003800200 */
.L_x_1:
[----:B------:R-:W0:Y:S02]  /*0300*/  LDC R0, c[0x0][0x3e8] ;  /* 0x0000fa00ff007b82 */ /* 0x000e240000000800 */
[----:B0-----:R-:W-:-:S05]  /*0310*/  VIADD R3, R0, 0xfffffffe ;  /* 0xfffffffe00037836 */ /* 0x001fca0000000000 */
[----:B------:R-:W-:-:S13]  /*0320*/  ISETP.GE.AND P0, PT, R18, R3, PT ;  /* 0x000000031200720c */ /* 0x000fda0003f06270 */
[----:B------:R-:W-:Y:S05]  /*0330*/  @P0 BRA `(.L_x_3) ;  /* 0x0000000800980947 */ /* 0x000fea0003800000 */
[----:B------:R0:W2:Y:S01]  /*0340*/  LDG.E R16, desc[UR36][R16.64] ;  /* 0x0000002410107981 */ /* 0x0000a2000c1e1900 */
[----:B------:R-:W1:Y:S01]  /*0350*/  LDC R6, c[0x0][0x390] ;  /* 0x0000e400ff067b82 */ /* 0x000e620000000800 */
[----:B------:R-:W3:Y:S01]  /*0360*/  LDCU UR4, c[0x0][0x3ec] ;  /* 0x00007d80ff0477ac */ /* 0x000ee20008000800 */
[----:B0-----:R-:W-:Y:S01]  /*0370*/  IMAD R17, R3, R19, RZ ;  /* 0x0000001303117224 */ /* 0x001fe200078e02ff */
[----:B-1----:R-:W-:-:S04]  /*0380*/  IABS R7, R6 ;  /* 0x0000000600077213 */ /* 0x002fc80000000000 */
[----:B------:R-:W0:Y:S08]  /*0390*/  I2F.RP R2, R7 ;  /* 0x0000000700027306 */ /* 0x000e300000209400 */
[----:B0-----:R-:W0:Y:S02]  /*03a0*/  MUFU.RCP R2, R2 ;  /* 0x0000000200027308 */ /* 0x001e240000001000 */
[----:B0-----:R-:W-:-:S06]  /*03b0*/  VIADD R4, R2, 0xffffffe ;  /* 0x0ffffffe02047836 */ /* 0x001fcc0000000000 */
[----:B------:R0:W1:Y:S02]  /*03c0*/  F2I.FTZ.U32.TRUNC.NTZ R5, R4 ;  /* 0x0000000400057305 */ /* 0x000064000021f000 */
[----:B0-----:R-:W-:Y:S02]  /*03d0*/  IMAD.MOV.U32 R4, RZ, RZ, RZ ;  /* 0x000000ffff047224 */ /* 0x001fe400078e00ff */
[----:B-1----:R-:W-:-:S04]  /*03e0*/  IMAD.MOV R8, RZ, RZ, -R5 ;  /* 0x000000ffff087224 */ /* 0x002fc800078e0a05 */
[----:B------:R-:W-:-:S04]  /*03f0*/  IMAD R9, R8, R7, RZ ;  /* 0x0000000708097224 */ /* 0x000fc800078e02ff */
[----:B------:R-:W-:-:S04]  /*0400*/  IMAD.HI.U32 R5, R5, R9, R4 ;  /* 0x0000000905057227 */ /* 0x000fc800078e0004 */
[----:B--2---:R-:W-:-:S05]  /*0410*/  VIADD R0, R16, 0xffffffff ;  /* 0xffffffff10007836 */ /* 0x004fca0000000000 */
[----:B------:R-:W-:Y:S02]  /*0420*/  IABS R8, R0 ;  /* 0x0000000000087213 */ /* 0x000fe40000000000 */
[----:B------:R-:W-:Y:S01]  /*0430*/  ISETP.GE.AND P2, PT, R0, RZ, PT ;  /* 0x000000ff0000720c */ /* 0x000fe20003f46270 */
[----:B------:R-:W-:Y:S02]  /*0440*/  IMAD R0, R16, R3, -R3 ;  /* 0x0000000310007224 */ /* 0x000fe400078e0a03 */
[----:B------:R-:W-:-:S05]  /*0450*/  IMAD.HI.U32 R5, R5, R8, RZ ;  /* 0x0000000805057227 */ /* 0x000fca00078e00ff */
[----:B------:R-:W-:-:S05]  /*0460*/  IADD3 R5, PT, PT, -R5, RZ, RZ ;  /* 0x000000ff05057210 */ /* 0x000fca0007ffe1ff */
[----:B------:R-:W-:Y:S02]  /*0470*/  IMAD R2, R7, R5, R8 ;  /* 0x0000000507027224 */ /* 0x000fe400078e0208 */
[----:B---3--:R-:W-:-:S03]  /*0480*/  IMAD R5, R17, UR4, R17 ;  /* 0x0000000411057c24 */ /* 0x008fc6000f8e0211 */
[----:B------:R-:W-:Y:S01]  /*0490*/  ISETP.GT.U32.AND P0, PT, R7, R2, PT ;  /* 0x000000020700720c */ /* 0x000fe20003f04070 */
[----:B------:R-:W-:-:S04]  /*04a0*/  IMAD.IADD R5, R5, 0x1, R18 ;  /* 0x0000000105057824 */ /* 0x000fc800078e0212 */
[----:B------:R-:W-:Y:S02]  /*04b0*/  IMAD R22, R16, R3, R5 ;  /* 0x0000000310167224 */ /* 0x000fe400078e0205 */
[----:B------:R-:W-:-:S06]  /*04c0*/  IMAD.IADD R5, R5, 0x1, R0 ;  /* 0x0000000105057824 */ /* 0x000fcc00078e0200 */
[----:B------:R-:W-:Y:S01]  /*04d0*/  @!P0 IMAD.IADD R2, R2, 0x1, -R7 ;  /* 0x0000000102028824 */ /* 0x000fe200078e0a07 */
[----:B------:R-:W-:-:S04]  /*04e0*/  ISETP.NE.AND P0, PT, R6, RZ, PT ;  /* 0x000000ff0600720c */ /* 0x000fc80003f05270 */
[----:B------:R-:W-:-:S13]  /*04f0*/  ISETP.GT.U32.AND P1, PT, R7, R2, PT ;  /* 0x000000020700720c */ /* 0x000fda0003f24070 */
[----:B------:R-:W-:-:S04]  /*0500*/  @!P1 IMAD.IADD R2, R2, 0x1, -R7 ;  /* 0x0000000102029824 */ /* 0x000fc800078e0a07 */
[----:B------:R-:W-:Y:S01]  /*0510*/  @!P2 IMAD.MOV R2, RZ, RZ, -R2 ;  /* 0x000000ffff02a224 */ /* 0x000fe200078e0a02 */
[----:B------:R-:W-:-:S04]  /*0520*/  @!P0 LOP3.LUT R2, RZ, R6, RZ, 0x33, !PT ;  /* 0x00000006ff028212 */ /* 0x000fc800078e33ff */
[----:B------:R-:W-:-:S13]  /*0530*/  ISETP.NE.AND P0, PT, R2, RZ, PT ;  /* 0x000000ff0200720c */ /* 0x000fda0003f05270 */
[----:B------:R-:W-:Y:S05]  /*0540*/  @P0 BRA `(.L_x_4) ;  /* 0x0000000000700947 */ /* 0x000fea0003800000 */
[----:B------:R-:W0:Y:S01]  /*0550*/  LDC.64 R2, c[0x0][0x3b0] ;  /* 0x0000ec00ff027b82 */ /* 0x000e220000000a00 */
[----:B------:R-:W1:Y:S01]  /*0560*/  LDCU UR4, c[0x0][0x394] ;  /* 0x00007280ff0477ac */ /* 0x000e620008000800 */
[----:B0-----:R-:W-:-:S05]  /*0570*/  IMAD.WIDE.U32 R2, R19, 0x4, R2 ;  /* 0x0000000413027825 */ /* 0x001fca00078e0002 */
[----:B------:R-:W2:Y:S02]  /*0580*/  LDG.E R7, desc[UR36][R2.64] ;  /* 0x0000002402077981 */ /* 0x000ea4000c1e1900 */
[----:B--2---:R-:W-:-:S04]  /*0590*/  LOP3.LUT R0, RZ, R7, RZ, 0x33, !PT ;  /* 0x00000007ff007212 */ /* 0x004fc800078e33ff */
[----:B------:R-:W-:-:S04]  /*05a0*/  SHF.R.U32.HI R0, RZ, 0x1f, R0 ;  /* 0x0000001fff007819 */ /* 0x000fc80000011600 */
[----:B-1----:R-:W-:-:S13]  /*05b0*/  ISETP.GT.AND P0, PT, R0, UR4, PT ;  /* 0x0000000400007c0c */ /* 0x002fda000bf04270 */
[----:B------:R-:W-:Y:S05]  /*05c0*/  @!P0 BRA `(.L_x_5) ;  /* 0x00000000005c8947 */ /* 0x000fea0003800000 */
[----:B------:R-:W-:Y:S01]  /*05d0*/  MOV R2, 0x0 ;  /* 0x0000000000027802 */ /* 0x000fe20000000f00 */
[----:B------:R-:W0:Y:S01]  /*05e0*/  LDCU.64 UR4, c[0x4][0x28] ;  /* 0x01000500ff0477ac */ /* 0x000e220008000a00 */
[----:B------:R-:W-:Y:S02]  /*05f0*/  HFMA2 R8, -RZ, RZ, 0, 3.337860107421875e-06 ;  /* 0x00000038ff087431 */ /* 0x000fe400000001ff */
[----:B------:R-:W-:Y:S01]  /*0600*/  IMAD.MOV.U32 R12, RZ, RZ, 0x1 ;  /* 0x00000001ff0c7424 */ /* 0x000fe200078e00ff */
[----:B------:R-:W1:Y:S01]  /*0610*/  LDCU.64 UR6, c[0x4][0x18] ;  /* 0x01000300ff0677ac */ /* 0x000e620008000a00 */
[----:B------:R-:W2:Y:S01]  /*0620*/  LDC.64 R2, c[0x4][R2] ;  /* 0x0100000002027b82 */ /* 0x000ea20000000a00 */
[----:B------:R-:W-:Y:S01]  /*0630*/  IMAD.MOV.U32 R13, RZ, RZ, RZ ;  /* 0x000000ffff0d7224 */ /* 0x000fe200078e00ff */
[----:B------:R-:W3:Y:S01]  /*0640*/  LDCU.64 UR8, c[0x4][0x8] ;  /* 0x01000100ff0877ac */ /* 0x000ee20008000a00 */
[----:B0-----:R-:W-:Y:S01]  /*0650*/  MOV R4, UR4 ;  /* 0x0000000400047c02 */ /* 0x001fe20008000f00 */
[----:B------:R-:W-:-:S02]  /*0660*/  IMAD.U32 R5, RZ, RZ, UR5 ;  /* 0x00000005ff057e24 */ /* 0x000fc4000f8e00ff */
[----:B-1----:R-:W-:Y:S02]  /*0670*/  IMAD.U32 R6, RZ, RZ, UR6 ;  /* 0x00000006ff067e24 */ /* 0x002fe4000f8e00ff */
[----:B------:R-:W-:Y:S02]  /*0680*/  IMAD.U32 R7, RZ, RZ, UR7 ;  /* 0x00000007ff077e24 */ /* 0x000fe4000f8e00ff */
[----:B---3--:R-:W-:Y:S02]  /*0690*/  IMAD.U32 R10, RZ, RZ, UR8 ;  /* 0x00000008ff0a7e24 */ /* 0x008fe4000f8e00ff */
[----:B------:R-:W-:-:S07]  /*06a0*/  IMAD.U32 R11, RZ, RZ, UR9 ;  /* 0x00000009ff0b7e24 */ /* 0x000fce000f8e00ff */
[----:B------:R-:W-:-:S07]  /*06b0*/  LEPC R20, `(.L_x_6) ;  /* 0x000000001014794e */ /* 0x000fce0000000000 */
[----:B--2---:R-:W-:Y:S05]  /*06c0*/  CALL.ABS.NOINC R2 ;  /* 0x0000000002007343 */ /* 0x004fea0003c00000 */
.L_x_6:
[----:B------:R-:W0:Y:S02]  /*06d0*/  LDC.64 R2, c[0x0][0x3b0] ;  /* 0x0000ec00ff027b82 */ /* 0x000e240000000a00 */
[----:B0-----:R-:W-:-:S05]  /*06e0*/  IMAD.WIDE.U32 R2, R19, 0x4, R2 ;  /* 0x0000000413027825 */ /* 0x001fca00078e0002 */
[----:B------:R0:W5:Y:S01]  /*06f0*/  LDG.E R7, desc[UR36][R2.64] ;  /* 0x0000002402077981 */ /* 0x000162000c1e1900 */
[----:B------:R-:W-:Y:S05]  /*0700*/  BRA `(.L_x_5) ;  /* 0x00000000000c7947 */ /* 0x000fea0003800000 */
.L_x_4:
[----:B------:R-:W0:Y:S02]  /*0710*/  LDC.64 R2, c[0x0][0x380] ;  /* 0x0000e000ff027b82 */ /* 0x000e240000000a00 */
[----:B0-----:R-:W-:-:S05]  /*0720*/  IMAD.WIDE R2, R5, 0x4, R2 ;  /* 0x0000000405027825 */ /* 0x001fca00078e0202 */
[----:B------:R1:W5:Y:S02]  /*0730*/  LDG.E R7, desc[UR36][R2.64] ;  /* 0x0000002402077981 */ /* 0x000364000c1e1900 */
.L_x_5:
[----:B------:R-:W2:Y:S08]  /*0740*/  LDC.64 R4, c[0x0][0x380] ;  /* 0x0000e000ff047b82 */ /* 0x000eb00000000a00 */
[----:B01----:R-:W0:Y:S08]  /*0750*/  LDC.64 R2, c[0x0][0x398] ;  /* 0x0000e600ff027b82 */ /* 0x003e300000000a00 */
[----:B------:R-:W1:Y:S01]  /*0760*/  LDC R8, c[0x0][0x394] ;  /* 0x0000e500ff087b82 */ /* 0x000e620000000800 */
[----:B--2---:R-:W-:-:S07]  /*0770*/  IMAD.WIDE R4, R22, 0x4, R4 ;  /* 0x0000000416047825 */ /* 0x004fce00078e0204 */
[----:B------:R-:W2:Y:S01]  /*0780*/  LDC R0, c[0x0][0x390] ;  /* 0x0000e400ff007b82 */ /* 0x000ea20000000800 */
[----:B-----5:R3:W-:Y:S01]  /*0790*/  STG.E desc[UR36][R4.64], R7 ;  /* 0x0000000704007986 */ /* 0x0207e2000c101924 */
[----:B0-----:R-:W-:-:S05]  /*07a0*/  IMAD.WIDE.U32 R2, R18, 0x4, R2 ;  /* 0x0000000412027825 */ /* 0x001fca00078e0002 */
[----:B------:R0:W4:Y:S01]  /*07b0*/  LDG.E R6, desc[UR36][R2.64] ;  /* 0x0000002402067981 */ /* 0x000122000c1e1900 */
[----:B-1----:R-:W-:-:S04]  /*07c0*/  IABS R12, R8 ;  /* 0x00000008000c7213 */ /* 0x002fc80000000000 */
[----:B------:R-:W1:Y:S01]  /*07d0*/  I2F.RP R13, R12 ;  /* 0x0000000c000d7306 */ /* 0x000e620000209400 */
[----:B0-----:R-:W-:Y:S01]  /*07e0*/  VIADD R2, R8, 0xfffffff6 ;  /* 0xfffffff608027836 */ /* 0x001fe20000000000 */
[----:B--2---:R-:W-:-:S04]  /*07f0*/  IABS R9, R0 ;  /* 0x0000000000097213 */ /* 0x004fc80000000000 */
[C---:B------:R-:W-:Y:S02]  /*0800*/  ISETP.GE.AND P0, PT, R7.reuse, R2, PT ;  /* 0x000000020700720c */ /* 0x040fe40003f06270 */
[----:B------:R-:W0:Y:S08]  /*0810*/  I2F.RP R14, R9 ;  /* 0x00000009000e7306 */ /* 0x000e300000209400 */
[----:B-1----:R-:W1:Y:S03]  /*0820*/  MUFU.RCP R13, R13 ;  /* 0x0000000d000d7308 */ /* 0x002e660000001000 */
[----:B---3--:R-:W-:-:S05]  /*0830*/  @!P0 VIADD R7, R7, 0xfffffff6 ;  /* 0xfffffff607078836 */ /* 0x008fca0000000000 */
[----:B0-----:R-:W0:Y:S01]  /*0840*/  MUFU.RCP R14, R14 ;  /* 0x0000000e000e7308 */ /* 0x001e220000001000 */
[----:B-1----:R-:W-:-:S07]  /*0850*/  VIADD R10, R13, 0xffffffe ;  /* 0x0ffffffe0d0a7836 */ /* 0x002fce0000000000 */
[----:B------:R1:W2:Y:S01]  /*0860*/  F2I.FTZ.U32.TRUNC.NTZ R11, R10 ;  /* 0x0000000a000b7305 */ /* 0x0002a2000021f000 */
[----:B0-----:R-:W-:Y:S01]  /*0870*/  VIADD R2, R14, 0xffffffe ;  /* 0x0ffffffe0e027836 */ /* 0x001fe20000000000 */
[----:B------:R-:W-:Y:S02]  /*0880*/  IABS R14, R7 ;  /* 0x00000007000e7213 */ /* 0x000fe40000000000 */
[----:B------:R-:W-:-:S04]  /*0890*/  LOP3.LUT R7, R7, R8, RZ, 0x3c, !PT ;  /* 0x0000000807077212 */ /* 0x000fc800078e3cff */
[----:B------:R-:W0:Y:S01]  /*08a0*/  F2I.FTZ.U32.TRUNC.NTZ R3, R2 ;  /* 0x0000000200037305 */ /* 0x000e22000021f000 */
[----:B-1----:R-:W-:Y:S01]  /*08b0*/  IMAD.MOV.U32 R10, RZ, RZ, RZ ;  /* 0x000000ffff0a7224 */ /* 0x002fe200078e00ff */
[----:B------:R-:W-:Y:S02]  /*08c0*/  ISETP.GE.AND P0, PT, R7, RZ, PT ;  /* 0x000000ff0700720c */ /* 0x000fe40003f06270 */
[----:B--2---:R-:W-:-:S05]  /*08d0*/  IADD3 R13, PT, PT, RZ, -R11, RZ ;  /* 0x8000000bff0d7210 */ /* 0x004fca0007ffe0ff */
[----:B------:R-:W-:-:S04]  /*08e0*/  IMAD R13, R13, R12, RZ ;  /* 0x0000000c0d0d7224 */ /* 0x000fc800078e02ff */
[----:B------:R-:W-:-:S04]  /*08f0*/  IMAD.HI.U32 R10, R11, R13, R10 ;  /* 0x0000000d0b0a7227 */ /* 0x000fc800078e000a */
[----:B------:R-:W-:Y:S02]  /*0900*/  IMAD.MOV.U32 R11, RZ, RZ, R14 ;  /* 0x000000ffff0b7224 */ /* 0x000fe400078e000e */
[----:B0-----:R-:W-:Y:S02]  /*0910*/  IMAD.MOV R14, RZ, RZ, -R3 ;  /* 0x000000ffff0e7224 */ /* 0x001fe400078e0a03 */
[----:B------:R-:W-:-:S04]  /*0920*/  IMAD.HI.U32 R10, R10, R11, RZ ;  /* 0x0000000b0a0a7227 */ /* 0x000fc800078e00ff */
[----:B------:R-:W-:Y:S02]  /*0930*/  IMAD.MOV R2, RZ, RZ, -R10 ;  /* 0x000000ffff027224 */ /* 0x000fe400078e0a0a */
[----:B------:R-:W-:Y:S01]  /*0940*/  IMAD R13, R14, R9, RZ ;  /* 0x000000090e0d7224 */ /* 0x000fe200078e02ff */
[----:B------:R-:W-:Y:S01]  /*0950*/  IABS R14, R16 ;  /* 0x00000010000e7213 */ /* 0x000fe20000000000 */
[----:B------:R-:W-:Y:S01]  /*0960*/  IMAD R11, R12, R2, R11 ;  /* 0x000000020c0b7224 */ /* 0x000fe200078e020b */
[----:B------:R-:W-:-:S04]  /*0970*/  MOV R2, RZ ;  /* 0x000000ff00027202 */ /* 0x000fc80000000f00 */
[----:B------:R-:W-:Y:S01]  /*0980*/  ISETP.GT.U32.AND P1, PT, R12, R11, PT ;  /* 0x0000000b0c00720c */ /* 0x000fe20003f24070 */
[----:B------:R-:W-:-:S06]  /*0990*/  IMAD.HI.U32 R13, R3, R13, R2 ;  /* 0x0000000d030d7227 */ /* 0x000fcc00078e0002 */
[----:B------:R-:W-:-:S04]  /*09a0*/  IMAD.HI.U32 R2, R13, R14, RZ ;  /* 0x0000000e0d027227 */ /* 0x000fc800078e00ff */
[----:B------:R-:W-:Y:S02]  /*09b0*/  IMAD.MOV R2, RZ, RZ, -R2 ;  /* 0x000000ffff027224 */ /* 0x000fe400078e0a02 */
[----:B------:R-:W-:Y:S02]  /*09c0*/  @!P1 IMAD.IADD R11, R11, 0x1, -R12 ;  /* 0x000000010b0b9824 */ /* 0x000fe400078e0a0c */
[----:B------:R-:W-:Y:S02]  /*09d0*/  IMAD R14, R9, R2, R14 ;  /* 0x00000002090e7224 */ /* 0x000fe400078e020e */
[----:B------:R-:W-:Y:S01]  /*09e0*/  @!P1 VIADD R10, R10, 0x1 ;  /* 0x000000010a0a9836 */ /* 0x000fe20000000000 */
[----:B------:R-:W-:Y:S01]  /*09f0*/  ISETP.GE.U32.AND P2, PT, R11, R12, PT ;  /* 0x0000000c0b00720c */ /* 0x000fe20003f46070 */
[----:B------:R-:W0:Y:S01]  /*0a00*/  LDC.64 R2, c[0x0][0x388] ;  /* 0x0000e200ff027b82 */ /* 0x000e220000000a00 */
[----:B------:R-:W-:Y:S02]  /*0a10*/  ISETP.GT.U32.AND P3, PT, R9, R14, PT ;  /* 0x0000000e0900720c */ /* 0x000fe40003f64070 */
[----:B------:R-:W-:-:S02]  /*0a20*/  ISETP.NE.AND P1, PT, R8, RZ, PT ;  /* 0x000000ff0800720c */ /* 0x000fc40003f25270 */
[----:B------:R-:W-:-:S07]  /*0a30*/  I2FP.F32.S32 R11, R0 ;  /* 0x00000000000b7245 */ /* 0x000fce0000201400 */
[----:B------:R-:W-:Y:S02]  /*0a40*/  @P2 VIADD R10, R10, 0x1 ;  /* 0x000000010a0a2836 */ /* 0x000fe40000000000 */
[----:B------:R-:W-:-:S03]  /*0a50*/  @!P3 IMAD.IADD R14, R14, 0x1, -R9 ;  /* 0x000000010e0eb824 */ /* 0x000fc600078e0a09 */
[----:B------:R-:W-:Y:S02]  /*0a60*/  @!P0 IADD3 R10, PT, PT, -R10, RZ, RZ ;  /* 0x000000ff0a0a8210 */ /* 0x000fe40007ffe1ff */
[----:B------:R-:W-:Y:S02]  /*0a70*/  ISETP.GT.U32.AND P2, PT, R9, R14, PT ;  /* 0x0000000e0900720c */ /* 0x000fe40003f44070 */
[----:B------:R-:W-:Y:S02]  /*0a80*/  ISETP.GE.AND P0, PT, R16, RZ, PT ;  /* 0x000000ff1000720c */ /* 0x000fe40003f06270 */
[----:B------:R-:W-:Y:S01]  /*0a90*/  @!P1 LOP3.LUT R10, RZ, R8, RZ, 0x33, !PT ;  /* 0x00000008ff0a9212 */ /* 0x000fe200078e33ff */
[----:B0-----:R-:W-:Y:S01]  /*0aa0*/  IMAD.WIDE R2, R22, 0x4, R2 ;  /* 0x0000000416027825 */ /* 0x001fe200078e0202 */
[----:B------:R-:W-:Y:S01]  /*0ab0*/  ISETP.NE.AND P1, PT, R0, RZ, PT ;  /* 0x000000ff0000720c */ /* 0x000fe20003f25270 */
[----:B------:R-:W0:Y:S01]  /*0ac0*/  MUFU.RCP R8, R11 ;  /* 0x0000000b00087308 */ /* 0x000e220000001000 */
[----:B------:R-:W-:-:S05]  /*0ad0*/  I2FP.F32.S32 R7, R10 ;  /* 0x0000000a00077245 */ /* 0x000fca0000201400 */
[----:B------:R-:W-:-:S04]  /*0ae0*/  @!P2 IMAD.IADD R14, R14, 0x1, -R9 ;  /* 0x000000010e0ea824 */ /* 0x000fc800078e0a09 */
[----:B------:R-:W-:Y:S02]  /*0af0*/  @!P0 IMAD.MOV R14, RZ, RZ, -R14 ;  /* 0x000000ffff0e8224 */ /* 0x000fe400078e0a0e */
[----:B------:R-:W-:-:S04]  /*0b00*/  @!P1 LOP3.LUT R14, RZ, R0, RZ, 0x33, !PT ;  /* 0x00000000ff0e9212 */ /* 0x000fc800078e33ff */
[----:B------:R-:W-:Y:S01]  /*0b10*/  I2FP.F32.S32 R0, R14 ;  /* 0x0000000e00007245 */ /* 0x000fe20000201400 */
[----:B0-----:R-:W-:-:S03]  /*0b20*/  FFMA R9, -R11, R8, 1 ;  /* 0x3f8000000b097423 */ /* 0x001fc60000000108 */
[----:B------:R-:W0:Y:S01]  /*0b30*/  FCHK P0, R0, R11 ;  /* 0x0000000b00007302 */ /* 0x000e220000000000 */
[----:B------:R-:W-:Y:S01]  /*0b40*/  FFMA R9, R8, R9, R8 ;  /* 0x0000000908097223 */ /* 0x000fe20000000008 */
[----:B----4-:R-:W-:-:S03]  /*0b50*/  FMUL R7, R7, R6 ;  /* 0x0000000607077220 */ /* 0x010fc60000400000 */
[----:B------:R-:W-:Y:S02]  /*0b60*/  FFMA R6, R0, R9, RZ ;  /* 0x0000000900067223 */ /* 0x000fe400000000ff */
[----:B------:R1:W-:Y:S02]  /*0b70*/  STG.E desc[UR36][R2.64], R7 ;  /* 0x0000000702007986 */ /* 0x0003e4000c101924 */
[----:B------:R-:W-:-:S04]  /*0b80*/  FFMA R8, -R11, R6, R0 ;  /* 0x000000060b087223 */ /* 0x000fc80000000100 */
[----:B------:R-:W-:Y:S01]  /*0b90*/  FFMA R6, R9, R8, R6 ;  /* 0x0000000809067223 */ /* 0x000fe20000000006 */
[----:B0-----:R-:W-:Y:S06]  /*0ba0*/  @!P0 BRA `(.L_x_7) ;  /* 0x0000000000108947 */ /* 0x001fec0003800000 */
[----:B-1----:R-:W-:Y:S01]  /*0bb0*/  IMAD.MOV.U32 R3, RZ, RZ, R11 ;  /* 0x000000ffff037224 */ /* 0x002fe200078e000b */
[----:B------:R-:W-:-:S07]  /*0bc0*/  MOV R2, 0xbe0 ;  /* 0x00000be000027802 */ /* 0x000fce0000000f00 */
[----:B------:R-:W-:Y:S05]  /*0bd0*/  CALL.REL.NOINC `($__internal_0_$__cuda_sm3x_div_rn_noftz_f32_slowpath) ;  /* 0x0000001800fc7944 */ /* 0x000fea0003c00000 */
[----:B------:R-:W-:-:S07]  /*0be0*/  IMAD.MOV.U32 R6, RZ, RZ, R0 ;  /* 0x000000ffff067224 */ /* 0x000fce00078e0000 */
.L_x_7:
[----:B-1----:R-:W0:Y:S01]  /*0bf0*/  LDC.64 R2, c[0x0][0x3b8] ;  /* 0x0000ee00ff027b82 */ /* 0x002e220000000a00 */
[----:B------:R-:W-:Y:S02]  /*0c00*/  IMAD.IADD R17, R17, 0x1, R18 ;  /* 0x0000000111117824 */ /* 0x000fe400078e0212 */
[----:B------:R-:W-:Y:S01]  /*0c10*/  FADD R7, -R6, 1 ;  /* 0x3f80000006077421 */ /* 0x000fe20000000100 */
[----:B------:R-:W1:Y:S01]  /*0c20*/  LDCU UR4, c[0x0][0x394] ;  /* 0x00007280ff0477ac */ /* 0x000e620008000800 */
[----:B0-----:R-:W-:-:S05]  /*0c30*/  IMAD.WIDE.U32 R2, R17, 0x4, R2 ;  /* 0x0000000411027825 */ /* 0x001fca00078e0002 */
[----:B------:R0:W-:Y:S04]  /*0c40*/  STG.E desc[UR36][R2.64], R7 ;  /* 0x0000000702007986 */ /* 0x0001e8000c101924 */
[----:B------:R-:W2:Y:S01]  /*0c50*/  LDG.E R0, desc[UR36][R4.64] ;  /* 0x0000002404007981 */ /* 0x000ea2000c1e1900 */
[----:B-1----:R-:W-:Y:S01]  /*0c60*/  I2FP.F32.S32 R9, UR4 ;  /* 0x0000000400097c45 */ /* 0x002fe20008201400 */
[----:B------:R-:W-:Y:S03]  /*0c70*/  BSSY.RECONVERGENT B0, `(.L_x_8) ;  /* 0x000000e000007945 */ /* 0x000fe60003800200 */
[----:B------:R-:W1:Y:S02]  /*0c80*/  MUFU.RCP R6, R9 ;  /* 0x0000000900067308 */ /* 0x000e640000001000 */
[----:B-1----:R-:W-:-:S04]  /*0c90*/  FFMA R11, -R9, R6, 1 ;  /* 0x3f800000090b7423 */ /* 0x002fc80000000106 */
[----:B------:R-:W-:Y:S01]  /*0ca0*/  FFMA R11, R6, R11, R6 ;  /* 0x0000000b060b7223 */ /* 0x000fe20000000006 */
[----:B--2---:R-:W-:-:S04]  /*0cb0*/  I2FP.F32.S32 R0, R0 ;  /* 0x0000000000007245 */ /* 0x004fc80000201400 */
[----:B------:R-:W1:Y:S01]  /*0cc0*/  FCHK P0, R0, R9 ;  /* 0x0000000900007302 */ /* 0x000e620000000000 */
[----:B------:R-:W-:-:S04]  /*0cd0*/  FFMA R6, R0, R11, RZ ;  /* 0x0000000b00067223 */ /* 0x000fc800000000ff */
[----:B------:R-:W-:-:S04]  /*0ce0*/  FFMA R8, -R9, R6, R0 ;  /* 0x0000000609087223 */ /* 0x000fc80000000100 */
[----:B------:R-:W-:Y:S01]  /*0cf0*/  FFMA R11, R11, R8, R6 ;  /* 0x000000080b0b7223 */ /* 0x000fe20000000006 */
[----:B01----:R-:W-:Y:S06]  /*0d00*/  @!P0 BRA `(.L_x_9) ;  /* 0x0000000000108947 */ /* 0x003fec0003800000 */
[----:B------:R-:W-:Y:S02]  /*0d10*/  MOV R3, R9 ;  /* 0x0000000900037202 */ /* 0x000fe40000000f00 */
[----:B------:R-:W-:-:S07]  /*0d20*/  MOV R2, 0xd40 ;  /* 0x00000d4000027802 */ /* 0x000fce0000000f00 */
[----:B------:R-:W-:Y:S05]  /*0d30*/  CALL.REL.NOINC `($__internal_0_$__cuda_sm3x_div_rn_noftz_f32_slowpath) ;  /* 0x0000001800a47944 */ /* 0x000fea0003c00000 */
[----:B------:R-:W-:-:S07]  /*0d40*/  IMAD.MOV.U32 R11, RZ, RZ, R0 ;  /* 0x000000ffff0b7224 */ /* 0x000fce00078e0000 */
.L_x_9:
[----:B------:R-:W-:Y:S05]  /*0d50*/  BSYNC.RECONVERGENT B0 ;  /* 0x0000000000007941 */ /* 0x000fea0003800200 */
.L_x_8:
[----:B------:R-:W0:Y:S02]  /*0d60*/  LDC.64 R2, c[0x0][0x3c0] ;  /* 0x0000f000ff027b82 */ /* 0x000e240000000a00 */
[----:B0-----:R-:W-:-:S05]  /*0d70*/  IMAD.WIDE.U32 R2, R17, 0x4, R2 ;  /* 0x0000000411027825 */ /* 0x001fca00078e0002 */
[----:B------:R-:W-:Y:S01]  /*0d80*/  STG.E desc[UR36][R2.64], R11 ;  /* 0x0000000b02007986 */ /* 0x000fe2000c101924 */
[----:B------:R-:W-:Y:S05]  /*0d90*/  EXIT ;  /* 0x000000000000794d */ /* 0x000fea0003800000 */
.L_x_3:
[----:B------:R-:W-:-:S05]  /*0da0*/  VIADD R3, R0, 0xffffffff ;  /* 0xffffffff00037836 */ /* 0x000fca0000000000 */
[----:B------:R-:W-:-:S13]  /*0db0*/  ISETP.NE.AND P0, PT, R18, R3, PT ;  /* 0x000000031200720c */ /* 0x000fda0003f05270 */
[----:B------:R-:W-:Y:S05]  /*0dc0*/  @P0 EXIT ;  /* 0x000000000000094d */ /* 0x000fea0003800000 */
[----:B------:R-:W0:Y:S02]  /*0dd0*/  LDC R0, c[0x0][0x394] ;  /* 0x0000e500ff007b82 */ /* 0x000e240000000800 */
[----:B0-----:R-:W-:-:S13]  /*0de0*/  ISETP.GE.AND P0, PT, R0, RZ, PT ;  /* 0x000000ff0000720c */ /* 0x001fda0003f06270 */
[----:B------:R-:W-:Y:S05]  /*0df0*/  @!P0 BRA `(.L_x_10) ;  /* 0x0000001800348947 */ /* 0x000fea0003800000 */
[C---:B------:R-:W-:Y:S01]  /*0e00*/  ISETP.GE.U32.AND P1, PT, R0.reuse, 0x7, PT ;  /* 0x000000070000780c */ /* 0x040fe20003f26070 */
[----:B------:R-:W-:Y:S02]  /*0e10*/  VIADD R21, R0, 0x1 ;  /* 0x0000000100157836 */ /* 0x000fe40000000000 */
[----:B------:R-:W-:Y:S02]  /*0e20*/  IMAD R0, R19, R0, R19 ;  /* 0x0000000013007224 */ /* 0x000fe400078e0213 */
[----:B------:R-:W-:Y:S01]  /*0e30*/  IMAD.MOV.U32 R13, RZ, RZ, RZ ;  /* 0x000000ffff0d7224 */ /* 0x000fe200078e00ff */
[----:B------:R-:W-:-:S04]  /*0e40*/  LOP3.LUT R24, R21, 0x7, RZ, 0xc0, !PT ;  /* 0x0000000715187812 */ /* 0x000fc800078ec0ff */
[----:B------:R-:W-:-:S03]  /*0e50*/  ISETP.NE.AND P0, PT, R24, RZ, PT ;  /* 0x000000ff1800720c */ /* 0x000fc60003f05270 */
[----:B------:R-:W-:Y:S10]  /*0e60*/  @!P1 BRA `(.L_x_11) ;  /* 0x0000000800fc9947 */ /* 0x000ff40003800000 */
[----:B------:R-:W0:Y:S01]  /*0e70*/  LDC R2, c[0x0][0x390] ;  /* 0x0000e400ff027b82 */ /* 0x000e220000000800 */
[----:B------:R-:W1:Y:S01]  /*0e80*/  LDCU.128 UR8, c[0x0][0x3a0] ;  /* 0x00007400ff0877ac */ /* 0x000e620008000c00 */
[----:B------:R-:W-:Y:S01]  /*0e90*/  LOP3.LUT R13, R21, 0xfffffff8, RZ, 0xc0, !PT ;  /* 0xfffffff8150d7812 */ /* 0x000fe200078ec0ff */
[----:B------:R-:W-:Y:S01]  /*0ea0*/  BSSY.RECONVERGENT B0, `(.L_x_11) ;  /* 0x00000bb000007945 */ /* 0x000fe20003800200 */
[----:B------:R-:W-:-:S03]  /*0eb0*/  IMAD.MOV.U32 R15, RZ, RZ, R0 ;  /* 0x000000ffff0f7224 */ /* 0x000fc600078e0000 */
[----:B------:R-:W-:Y:S01]  /*0ec0*/  IMAD.MOV R12, RZ, RZ, -R13 ;  /* 0x000000ffff0c7224 */ /* 0x000fe200078e0a0d */
[----:B------:R-:W2:Y:S08]  /*0ed0*/  LDC.64 R6, c[0x0][0x3d8] ;  /* 0x0000f600ff067b82 */ /* 0x000eb00000000a00 */
[----:B------:R-:W3:Y:S01]  /*0ee0*/  LDC R20, c[0x0][0x390] ;  /* 0x0000e400ff147b82 */ /* 0x000ee20000000800 */
[----:B-1----:R-:W-:-:S02]  /*0ef0*/  UIADD3 UR6, UP0, UPT, UR8, 0x10, URZ ;  /* 0x0000001008067890 */ /* 0x002fc4000ff1e0ff */
[----:B------:R-:W-:Y:S02]  /*0f00*/  UIADD3 UR4, UP1, UPT, UR10, 0x10, URZ ;  /* 0x000000100a047890 */ /* 0x000fe4000ff3e0ff */
[----:B------:R-:W-:Y:S01]  /*0f10*/  UIADD3.X UR7, UPT, UPT, URZ, UR9, URZ, UP0, !UPT ;  /* 0x00000009ff077290 */ /* 0x000fe200087fe4ff */
[----:B0-----:R-:W-:Y:S01]  /*0f20*/  IABS R10, R2 ;  /* 0x00000002000a7213 */ /* 0x001fe20000000000 */
[----:B------:R-:W-:Y:S01]  /*0f30*/  UIADD3.X UR5, UPT, UPT, URZ, UR11, URZ, UP1, !UPT ;  /* 0x0000000bff057290 */ /* 0x000fe20008ffe4ff */
[----:B------:R-:W0:Y:S02]  /*0f40*/  LDC.64 R2, c[0x0][0x3d8] ;  /* 0x0000f600ff027b82 */ /* 0x000e240000000a00 */
[----:B------:R-:W1:Y:S01]  /*0f50*/  I2F.RP R8, R10 ;  /* 0x0000000a00087306 */ /* 0x000e620000209400 */
[----:B--2---:R-:W-:-:S03]  /*0f60*/  IMAD.WIDE.U32 R6, R0, 0x4, R6 ;  /* 0x0000000400067825 */ /* 0x004fc600078e0006 */
[----:B------:R-:W-:Y:S02]  /*0f70*/  IADD3 R14, P1, PT, R6, 0x10, RZ ;  /* 0x00000010060e7810 */ /* 0x000fe40007f3e0ff */
[----:B------:R-:W-:-:S03]  /*0f80*/  MOV R6, UR4 ;  /* 0x0000000400067c02 */ /* 0x000fc60008000f00 */
[----:B------:R-:W-:Y:S01]  /*0f90*/  IMAD.X R25, RZ, RZ, R7, P1 ;  /* 0x000000ffff197224 */ /* 0x000fe200008e0607 */
[----:B-1----:R-:W1:Y:S01]  /*0fa0*/  MUFU.RCP R8, R8 ;  /* 0x0000000800087308 */ /* 0x002e620000001000 */
[----:B------:R-:W-:Y:S02]  /*0fb0*/  IMAD.U32 R7, RZ, RZ, UR5 ;  /* 0x00000005ff077e24 */ /* 0x000fe4000f8e00ff */
[----:B-1----:R-:W-:-:S05]  /*0fc0*/  VIADD R4, R8, 0xffffffe ;  /* 0x0ffffffe08047836 */ /* 0x002fca0000000000 */
[----:B------:R1:W2:Y:S02]  /*0fd0*/  F2I.FTZ.U32.TRUNC.NTZ R5, R4 ;  /* 0x0000000400057305 */ /* 0x0002a4000021f000 */
[----:B-1----:R-:W-:Y:S01]  /*0fe0*/  IMAD.MOV.U32 R4, RZ, RZ, RZ ;  /* 0x000000ffff047224 */ /* 0x002fe200078e00ff */
[----:B--2---:R-:W-:-:S05]  /*0ff0*/  IADD3 R11, PT, PT, RZ, -R5, RZ ;  /* 0x80000005ff0b7210 */ /* 0x004fca0007ffe0ff */
[----:B------:R-:W-:-:S04]  /*1000*/  IMAD R11, R11, R10, RZ ;  /* 0x0000000a0b0b7224 */ /* 0x000fc800078e02ff */
[----:B------:R-:W-:-:S04]  /*1010*/  IMAD.HI.U32 R11, R5, R11, R4 ;  /* 0x0000000b050b7227 */ /* 0x000fc800078e0004 */
[----:B------:R-:W-:Y:S02]  /*1020*/  IMAD.U32 R4, RZ, RZ, UR6 ;  /* 0x00000006ff047e24 */ /* 0x000fe4000f8e00ff */
[----:B0--3--:R-:W-:-:S07]  /*1030*/  IMAD.U32 R5, RZ, RZ, UR7 ;  /* 0x00000007ff057e24 */ /* 0x009fce000f8e00ff */
.L_x_12:
[----:B-1----:R-:W2:Y:S01]  /*1040*/  LDG.E R8, desc[UR36][R16.64] ;  /* 0x0000002410087981 */ /* 0x002ea2000c1e1900 */
[-C--:B------:R-:W-:Y:S02]  /*1050*/  IABS R22, R20.reuse ;  /* 0x0000001400167213 */ /* 0x080fe40000000000 */
[----:B------:R-:W-:Y:S02]  /*1060*/  LOP3.LUT R23, RZ, R20, RZ, 0x33, !PT ;  /* 0x00000014ff177212 */ /* 0x000fe400078e33ff */
[----:B--2---:R-:W-:Y:S02]  /*1070*/  IABS R9, R8 ;  /* 0x0000000800097213 */ /* 0x004fe40000000000 */
[----:B------:R-:W-:-:S03]  /*1080*/  ISETP.GE.AND P2, PT, R8, RZ, PT ;  /* 0x000000ff0800720c */ /* 0x000fc60003f46270 */
[----:B------:R-:W-:-:S04]  /*1090*/  IMAD.HI.U32 R11, R11, R9, RZ ;  /* 0x000000090b0b7227 */ /* 0x000fc800078e00ff */
[----:B------:R-:W-:-:S04]  /*10a0*/  IMAD.MOV R11, RZ, RZ, -R11 ;  /* 0x000000ffff0b7224 */ /* 0x000fc800078e0a0b */
[----:B------:R-:W-:-:S05]  /*10b0*/  IMAD R9, R22, R11, R9 ;  /* 0x0000000b16097224 */ /* 0x000fca00078e0209 */
[----:B------:R-:W-:-:S13]  /*10c0*/  ISETP.GT.U32.AND P1, PT, R10, R9, PT ;  /* 0x000000090a00720c */ /* 0x000fda0003f24070 */
[----:B------:R-:W-:-:S05]  /*10d0*/  @!P1 IMAD.IADD R9, R9, 0x1, -R22 ;  /* 0x0000000109099824 */ /* 0x000fca00078e0a16 */
[----:B------:R-:W-:-:S13]  /*10e0*/  ISETP.GT.U32.AND P1, PT, R10, R9, PT ;  /* 0x000000090a00720c */ /* 0x000fda0003f24070 */
[----:B------:R-:W-:Y:S01]  /*10f0*/  @!P1 IMAD.IADD R9, R9, 0x1, -R22 ;  /* 0x0000000109099824 */ /* 0x000fe200078e0a16 */
[----:B------:R-:W-:-:S04]  /*1100*/  ISETP.NE.AND P1, PT, R20, RZ, PT ;  /* 0x000000ff1400720c */ /* 0x000fc80003f25270 */
[----:B------:R-:W-:-:S04]  /*1110*/  @!P2 IADD3 R9, PT, PT, -R9, RZ, RZ ;  /* 0x000000ff0909a210 */ /* 0x000fc80007ffe1ff */
[----:B------:R-:W-:-:S04]  /*1120*/  SEL R9, R23, R9, !P1 ;  /* 0x0000000917097207 */ /* 0x000fc80004800000 */
[----:B------:R-:W-:-:S13]  /*1130*/  ISETP.NE.AND P2, PT, R9, RZ, PT ;  /* 0x000000ff0900720c */ /* 0x000fda0003f45270 */
[----:B------:R-:W2:Y:S04]  /*1140*/  @!P2 LDG.E R10, desc[UR36][R4.64+-0x10] ;  /* 0xfffff024040aa981 */ /* 0x000ea8000c1e1900 */
[----:B------:R-:W2:Y:S01]  /*1150*/  @P2 LDG.E R10, desc[UR36][R6.64+-0x10] ;  /* 0xfffff024060a2981 */ /* 0x000ea2000c1e1900 */
[----:B------:R-:W-:Y:S01]  /*1160*/  IMAD.WIDE.U32 R8, R15, 0x4, R2 ;  /* 0x000000040f087825 */ /* 0x000fe200078e0002 */
[----:B------:R-:W0:Y:S08]  /*1170*/  I2F.RP R28, R22 ;  /* 0x00000016001c7306 */ /* 0x000e300000209400 */
[----:B0-----:R-:W0:Y:S01]  /*1180*/  MUFU.RCP R28, R28 ;  /* 0x0000001c001c7308 */ /* 0x001e220000001000 */
[----:B--2---:R-:W-:-:S05]  /*1190*/  I2FP.F32.S32 R27, R10 ;  /* 0x0000000a001b7245 */ /* 0x004fca0000201400 */
[----:B------:R1:W-:Y:S04]  /*11a0*/  STG.E desc[UR36][R8.64], R27 ;  /* 0x0000001b08007986 */ /* 0x0003e8000c101924 */
[----:B------:R-:W1:Y:S01]  /*11b0*/  LDG.E R26, desc[UR36][R16.64] ;  /* 0x00000024101a7981 */ /* 0x000e62000c1e1900 */
[----:B0-----:R-:W-:-:S04]  /*11c0*/  VIADD R10, R28, 0xffffffe ;  /* 0x0ffffffe1c0a7836 */ /* 0x001fc80000000000 */
[----:B------:R0:W2:Y:S02]  /*11d0*/  F2I.FTZ.U32.TRUNC.NTZ R11, R10 ;  /* 0x0000000a000b7305 */ /* 0x0000a4000021f000 */
[----:B0-----:R-:W-:Y:S02]  /*11e0*/  IMAD.MOV.U32 R10, RZ, RZ, RZ ;  /* 0x000000ffff0a7224 */ /* 0x001fe400078e00ff */
[----:B--2---:R-:W-:-:S04]  /*11f0*/  IMAD.MOV R29, RZ, RZ, -R11 ;  /* 0x000000ffff1d7224 */ /* 0x004fc800078e0a0b */
[----:B------:R-:W-:-:S04]  /*1200*/  IMAD R29, R29, R22, RZ ;  /* 0x000000161d1d7224 */ /* 0x000fc800078e02ff */
[----:B------:R-:W-:-:S04]  /*1210*/  IMAD.HI.U32 R11, R11, R29, R10 ;  /* 0x0000001d0b0b7227 */ /* 0x000fc800078e000a */
[----:B------:R-:W-:Y:S01]  /*1220*/  IMAD.MOV.U32 R10, RZ, RZ, R22 ;  /* 0x000000ffff0a7224 */ /* 0x000fe200078e0016 */
[----:B-1----:R-:W-:Y:S02]  /*1230*/  IABS R9, R26 ;  /* 0x0000001a00097213 */ /* 0x002fe40000000000 */
[----:B------:R-:W-:-:S03]  /*1240*/  ISETP.GE.AND P3, PT, R26, RZ, PT ;  /* 0x000000ff1a00720c */ /* 0x000fc60003f66270 */
[----:B------:R-:W-:-:S04]  /*1250*/  IMAD.HI.U32 R8, R11, R9, RZ ;  /* 0x000000090b087227 */ /* 0x000fc800078e00ff */
[----:B------:R-:W-:-:S04]  /*1260*/  IMAD.MOV R8, RZ, RZ, -R8 ;  /* 0x000000ffff087224 */ /* 0x000fc800078e0a08 */
[----:B------:R-:W-:-:S05]  /*1270*/  IMAD R9, R22, R8, R9 ;  /* 0x0000000816097224 */ /* 0x000fca00078e0209 */
[----:B------:R-:W-:-:S13]  /*1280*/  ISETP.GT.U32.AND P2, PT, R10, R9, PT ;  /* 0x000000090a00720c */ /* 0x000fda0003f44070 */
[----:B------:R-:W-:-:S04]  /*1290*/  @!P2 IADD3 R9, PT, PT, R9, -R22, RZ ;  /* 0x800000160909a210 */ /* 0x000fc80007ffe0ff */
[----:B------:R-:W-:-:S13]  /*12a0*/  ISETP.GT.U32.AND P2, PT, R10, R9, PT ;  /* 0x000000090a00720c */ /* 0x000fda0003f44070 */
[----:B------:R-:W-:-:S04]  /*12b0*/  @!P2 IMAD.IADD R9, R9, 0x1, -R22 ;  /* 0x000000010909a824 */ /* 0x000fc800078e0a16 */
[----:B------:R-:W-:-:S05]  /*12c0*/  @!P3 IMAD.MOV R9, RZ, RZ, -R9 ;  /* 0x000000ffff09b224 */ /* 0x000fca00078e0a09 */
[----:B------:R-:W-:-:S04]  /*12d0*/  SEL R9, R23, R9, !P1 ;  /* 0x0000000917097207 */ /* 0x000fc80004800000 */
[----:B------:R-:W-:-:S13]  /*12e0*/  ISETP.NE.AND P2, PT, R9, RZ, PT ;  /* 0x000000ff0900720c */ /* 0x000fda0003f45270 */
[----:B------:R-:W2:Y:S04]  /*12f0*/  @P2 LDG.E R8, desc[UR36][R6.64+-0xc] ;  /* 0xfffff42406082981 */ /* 0x000ea8000c1e1900 */
[----:B------:R-:W2:Y:S01]  /*1300*/  @!P2 LDG.E R8, desc[UR36][R4.64+-0xc] ;  /* 0xfffff4240408a981 */ /* 0x000ea2000c1e1900 */
[----:B------:R-:W-:Y:S01]  /*1310*/  IMAD.MOV.U32 R9, RZ, RZ, R25 ;  /* 0x000000ffff097224 */ /* 0x000fe200078e0019 */
[----:B--2---:R-:W-:Y:S01]  /*1320*/  I2FP.F32.S32 R27, R8 ;  /* 0x00000008001b7245 */ /* 0x004fe20000201400 */
[----:B------:R-:W-:-:S05]  /*1330*/  IMAD.MOV.U32 R8, RZ, RZ, R14 ;  /* 0x000000ffff087224 */ /* 0x000fca00078e000e */
[----:B------:R0:W-:Y:S04]  /*1340*/  STG.E desc[UR36][R8.64+-0xc], R27 ;  /* 0xfffff41b08007986 */ /* 0x0001e8000c101924 */
[----:B------:R-:W2:Y:S02]  /*1350*/  LDG.E R14, desc[UR36][R16.64] ;  /* 0x00000024100e7981 */ /* 0x000ea4000c1e1900 */
[----:B--2---:R-:W-:Y:S02]  /*1360*/  IABS R26, R14 ;  /* 0x0000000e001a7213 */ /* 0x004fe40000000000 */
        /* <DEDUP_REMOVED lines=12> */
[----:B------:R-:W2:Y:S02]  /*1430*/  @!P2 LDG.E R14, desc[UR36][R4.64+-0x8] ;  /* 0xfffff824040ea981 */ /* 0x000ea4000c1e1900 */
[----:B--2---:R-:W-:-:S05]  /*1440*/  I2FP.F32.S32 R25, R14 ;  /* 0x0000000e00197245 */ /* 0x004fca0000201400 */
[----:B------:R1:W-:Y:S04]  /*1450*/  STG.E desc[UR36][R8.64+-0x8], R25 ;  /* 0xfffff81908007986 */ /* 0x0003e8000c101924 */
[----:B------:R-:W0:Y:S02]  /*1460*/  LDG.E R14, desc[UR36][R16.64] ;  /* 0x00000024100e7981 */ /* 0x000e24000c1e1900 */
[----:B0-----:R-:W-:Y:S02]  /*1470*/  IABS R27, R14 ;  /* 0x0000000e001b7213 */ /* 0x001fe40000000000 */
[----:B------:R-:W-:-:S03]  /*1480*/  ISETP.GE.AND P3, PT, R14, RZ, PT ;  /* 0x000000ff0e00720c */ /* 0x000fc60003f66270 */
[----:B------:R-:W-:-:S04]  /*1490*/  IMAD.HI.U32 R26, R11, R27, RZ ;  /* 0x0000001b0b1a7227 */ /* 0x000fc800078e00ff */
[----:B------:R-:W-:-:S04]  /*14a0*/  IMAD.MOV R26, RZ, RZ, -R26 ;  /* 0x000000ffff1a7224 */ /* 0x000fc800078e0a1a */
[----:B------:R-:W-:-:S05]  /*14b0*/  IMAD R27, R22, R26, R27 ;  /* 0x0000001a161b7224 */ /* 0x000fca00078e021b */
[----:B------:R-:W-:-:S13]  /*14c0*/  ISETP.GT.U32.AND P2, PT, R10, R27, PT ;  /* 0x0000001b0a00720c */ /* 0x000fda0003f44070 */
[----:B------:R-:W-:-:S05]  /*14d0*/  @!P2 IMAD.IADD R27, R27, 0x1, -R22 ;  /* 0x000000011b1ba824 */ /* 0x000fca00078e0a16 */
[----:B------:R-:W-:-:S13]  /*14e0*/  ISETP.GT.U32.AND P2, PT, R10, R27, PT ;  /* 0x0000001b0a00720c */ /* 0x000fda0003f44070 */
[----:B------:R-:W-:-:S05]  /*14f0*/  @!P2 IMAD.IADD R27, R27, 0x1, -R22 ;  /* 0x000000011b1ba824 */ /* 0x000fca00078e0a16 */
[----:B------:R-:W-:-:S04]  /*1500*/  @!P3 IADD3 R27, PT, PT, -R27, RZ, RZ ;  /* 0x000000ff1b1bb210 */ /* 0x000fc80007ffe1ff */
[----:B------:R-:W-:-:S04]  /*1510*/  SEL R27, R23, R27, !P1 ;  /* 0x0000001b171b7207 */ /* 0x000fc80004800000 */
[----:B------:R-:W-:-:S13]  /*1520*/  ISETP.NE.AND P2, PT, R27, RZ, PT ;  /* 0x000000ff1b00720c */ /* 0x000fda0003f45270 */
[----:B------:R-:W1:Y:S04]  /*1530*/  @P2 LDG.E R14, desc[UR36][R6.64+-0x4] ;  /* 0xfffffc24060e2981 */ /* 0x000e68000c1e1900 */
[----:B------:R-:W1:Y:S02]  /*1540*/  @!P2 LDG.E R14, desc[UR36][R4.64+-0x4] ;  /* 0xfffffc24040ea981 */ /* 0x000e64000c1e1900 */
[----:B-1----:R-:W-:-:S05]  /*1550*/  I2FP.F32.S32 R25, R14 ;  /* 0x0000000e00197245 */ /* 0x002fca0000201400 */
        /* <DEDUP_REMOVED lines=10> */
[----:B------:R-:W-:-:S04]  /*1600*/  @!P2 IMAD.IADD R27, R27, 0x1, -R22 ;  /* 0x000000011b1ba824 */ /* 0x000fc800078e0a16 */
[----:B------:R-:W-:-:S05]  /*1610*/  @!P3 IMAD.MOV R27, RZ, RZ, -R27 ;  /* 0x000000ffff1bb224 */ /* 0x000fca00078e0a1b */
[----:B------:R-:W-:-:S04]  /*1620*/  SEL R27, R23, R27, !P1 ;  /* 0x0000001b171b7207 */ /* 0x000fc80004800000 */
[----:B------:R-:W-:-:S13]  /*1630*/  ISETP.NE.AND P2, PT, R27, RZ, PT ;  /* 0x000000ff1b00720c */ /* 0x000fda0003f45270 */
[----:B------:R-:W0:Y:S04]  /*1640*/  @P2 LDG.E R14, desc[UR36][R6.64] ;  /* 0x00000024060e2981 */ /* 0x000e28000c1e1900 */
[----:B------:R-:W0:Y:S02]  /*1650*/  @!P2 LDG.E R14, desc[UR36][R4.64] ;  /* 0x00000024040ea981 */ /* 0x000e24000c1e1900 */
[----:B0-----:R-:W-:-:S05]  /*1660*/  I2FP.F32.S32 R25, R14 ;  /* 0x0000000e00197245 */ /* 0x001fca0000201400 */
        /* <DEDUP_REMOVED lines=48> */
[----:B------:R1:W2:Y:S04]  /*1970*/  @P1 LDG.E R14, desc[UR36][R6.64+0xc] ;  /* 0x00000c24060e1981 */ /* 0x0002a8000c1e1900 */
[----:B------:R3:W2:Y:S01]  /*1980*/  @!P1 LDG.E R14, desc[UR36][R4.64+0xc] ;  /* 0x00000c24040e9981 */ /* 0x0006a2000c1e1900 */
[----:B------:R-:W-:Y:S01]  /*1990*/  VIADD R12, R12, 0x8 ;  /* 0x000000080c0c7836 */ /* 0x000fe20000000000 */
[----:B-1----:R-:W-:Y:S01]  /*19a0*/  IADD3 R6, P3, PT, R6, 0x20, RZ ;  /* 0x0000002006067810 */ /* 0x002fe20007f7e0ff */
[----:B------:R-:W-:-:S03]  /*19b0*/  VIADD R15, R15, 0x8 ;  /* 0x000000080f0f7836 */ /* 0x000fc60000000000 */
[----:B------:R-:W-:Y:S01]  /*19c0*/  ISETP.NE.AND P1, PT, R12, RZ, PT ;  /* 0x000000ff0c00720c */ /* 0x000fe20003f25270 */
[----:B------:R-:W-:Y:S01]  /*19d0*/  IMAD.X R7, RZ, RZ, R7, P3 ;  /* 0x000000ffff077224 */ /* 0x000fe200018e0607 */
[----:B---3--:R-:W-:-:S04]  /*19e0*/  IADD3 R4, P2, PT, R4, 0x20, RZ ;  /* 0x0000002004047810 */ /* 0x008fc80007f5e0ff */
[----:B------:R-:W-:Y:S02]  /*19f0*/  IADD3.X R5, PT, PT, RZ, R5, RZ, P2, !PT ;  /* 0x00000005ff057210 */ /* 0x000fe400017fe4ff */
[----:B--2---:R-:W-:Y:S02]  /*1a00*/  I2FP.F32.S32 R23, R14 ;  /* 0x0000000e00177245 */ /* 0x004fe40000201400 */
[----:B------:R-:W-:-:S03]  /*1a10*/  IADD3 R14, P4, PT, R8, 0x20, RZ ;  /* 0x00000020080e7810 */ /* 0x000fc60007f9e0ff */
[----:B------:R1:W-:Y:S02]  /*1a20*/  STG.E desc[UR36][R8.64+0xc], R23 ;  /* 0x00000c1708007986 */ /* 0x0003e4000c101924 */
[----:B0-----:R-:W-:Y:S01]  /*1a30*/  IMAD.X R25, RZ, RZ, R9, P4 ;  /* 0x000000ffff197224 */ /* 0x001fe200020e0609 */
[----:B------:R-:W-:Y:S07]  /*1a40*/  @P1 BRA `(.L_x_12) ;  /* 0xfffffff4007c1947 */ /* 0x000fee000383ffff */
[----:B------:R-:W-:Y:S05]  /*1a50*/  BSYNC.RECONVERGENT B0 ;  /* 0x0000000000007941 */ /* 0x000fea0003800200 */
.L_x_11:
[----:B------:R-:W-:Y:S05]  /*1a60*/  @!P0 BRA `(.L_x_10) ;  /* 0x0000000c00188947 */ /* 0x000fea0003800000 */
[----:B------:R-:W-:Y:S02]  /*1a70*/  ISETP.GE.U32.AND P1, PT, R24, 0x4, PT ;  /* 0x000000041800780c */ /* 0x000fe40003f26070 */
[----:B------:R-:W-:-:S11]  /*1a80*/  LOP3.LUT P0, R21, R21, 0x3, RZ, 0xc0, !PT ;  /* 0x0000000315157812 */ /* 0x000fd6000780c0ff */
[----:B------:R-:W-:Y:S05]  /*1a90*/  @!P1 BRA `(.L_x_13) ;  /* 0x0000000400749947 */ /* 0x000fea0003800000 */
[----:B-1----:R-:W2:Y:S01]  /*1aa0*/  LDG.E R9, desc[UR36][R16.64] ;  /* 0x0000002410097981 */ /* 0x002ea2000c1e1900 */
[----:B------:R-:W0:Y:S01]  /*1ab0*/  LDC R8, c[0x0][0x390] ;  /* 0x0000e400ff087b82 */ /* 0x000e220000000800 */
[----:B------:R-:W-:-:S07]  /*1ac0*/  HFMA2 R2, -RZ, RZ, 0, 0 ;  /* 0x00000000ff027431 */ /* 0x000fce00000001ff */
[----:B------:R-:W1:Y:S01]  /*1ad0*/  LDC.64 R10, c[0x0][0x3d8] ;  /* 0x0000f600ff0a7b82 */ /* 0x000e620000000a00 */
[----:B0-----:R-:W-:-:S04]  /*1ae0*/  IABS R6, R8 ;  /* 0x0000000800067213 */ /* 0x001fc80000000000 */
[----:B------:R-:W0:Y:S08]  /*1af0*/  I2F.RP R4, R6 ;  /* 0x0000000600047306 */ /* 0x000e300000209400 */
[----:B0-----:R-:W0:Y:S02]  /*1b00*/  MUFU.RCP R4, R4 ;  /* 0x0000000400047308 */ /* 0x001e240000001000 */
[----:B0-----:R-:W-:-:S06]  /*1b10*/  VIADD R3, R4, 0xffffffe ;  /* 0x0ffffffe04037836 */ /* 0x001fcc0000000000 */
[----:B------:R-:W0:Y:S02]  /*1b20*/  F2I.FTZ.U32.TRUNC.NTZ R3, R3 ;  /* 0x0000000300037305 */ /* 0x000e24000021f000 */
[----:B0-----:R-:W-:-:S04]  /*1b30*/  IMAD.MOV R7, RZ, RZ, -R3 ;  /* 0x000000ffff077224 */ /* 0x001fc800078e0a03 */
[----:B------:R-:W-:-:S04]  /*1b40*/  IMAD R7, R7, R6, RZ ;  /* 0x0000000607077224 */ /* 0x000fc800078e02ff */
[----:B------:R-:W-:Y:S01]  /*1b50*/  IMAD.HI.U32 R7, R3, R7, R2 ;  /* 0x0000000703077227 */ /* 0x000fe200078e0002 */
[----:B--2---:R-:W-:Y:S02]  /*1b60*/  IABS R5, R9 ;  /* 0x0000000900057213 */ /* 0x004fe40000000000 */
[----:B------:R-:W-:-:S03]  /*1b70*/  ISETP.GE.AND P2, PT, R9, RZ, PT ;  /* 0x000000ff0900720c */ /* 0x000fc60003f46270 */
[----:B------:R-:W-:-:S04]  /*1b80*/  IMAD.HI.U32 R2, R7, R5, RZ ;  /* 0x0000000507027227 */ /* 0x000fc800078e00ff */
[----:B------:R-:W-:-:S04]  /*1b90*/  IMAD.MOV R2, RZ, RZ, -R2 ;  /* 0x000000ffff027224 */ /* 0x000fc800078e0a02 */
[C---:B------:R-:W-:Y:S02]  /*1ba0*/  IMAD R5, R6.reuse, R2, R5 ;  /* 0x0000000206057224 */ /* 0x040fe400078e0205 */
[----:B------:R-:W0:Y:S03]  /*1bb0*/  LDC.64 R2, c[0x0][0x3a8] ;  /* 0x0000ea00ff027b82 */ /* 0x000e260000000a00 */
[----:B------:R-:W-:-:S13]  /*1bc0*/  ISETP.GT.U32.AND P1, PT, R6, R5, PT ;  /* 0x000000050600720c */ /* 0x000fda0003f24070 */
[----:B------:R-:W-:-:S05]  /*1bd0*/  @!P1 IMAD.IADD R5, R5, 0x1, -R6 ;  /* 0x0000000105059824 */ /* 0x000fca00078e0a06 */
[----:B------:R-:W-:Y:S01]  /*1be0*/  ISETP.GT.U32.AND P1, PT, R6, R5, PT ;  /* 0x000000050600720c */ /* 0x000fe20003f24070 */
[----:B0-----:R-:W-:-:S12]  /*1bf0*/  IMAD.WIDE.U32 R2, R13, 0x4, R2 ;  /* 0x000000040d027825 */ /* 0x001fd800078e0002 */
[----:B------:R-:W-:Y:S01]  /*1c00*/  @!P1 IMAD.IADD R5, R5, 0x1, -R6 ;  /* 0x0000000105059824 */ /* 0x000fe200078e0a06 */
[----:B------:R-:W-:Y:S02]  /*1c10*/  ISETP.NE.AND P1, PT, R8, RZ, PT ;  /* 0x000000ff0800720c */ /* 0x000fe40003f25270 */
[----:B------:R-:W-:Y:S01]  /*1c20*/  LOP3.LUT R8, RZ, R8, RZ, 0x33, !PT ;  /* 0x00000008ff087212 */ /* 0x000fe200078e33ff */
[----:B------:R-:W-:-:S05]  /*1c30*/  @!P2 IMAD.MOV R5, RZ, RZ, -R5 ;  /* 0x000000ffff05a224 */ /* 0x000fca00078e0a05 */
[----:B------:R-:W-:-:S04]  /*1c40*/  SEL R5, R8, R5, !P1 ;  /* 0x0000000508057207 */ /* 0x000fc80004800000 */
[----:B------:R-:W-:Y:S02]  /*1c50*/  ISETP.NE.AND P2, PT, R5, RZ, PT ;  /* 0x000000ff0500720c */ /* 0x000fe40003f45270 */
[----:B------:R-:W0:Y:S11]  /*1c60*/  LDC.64 R4, c[0x0][0x3a0] ;  /* 0x0000e800ff047b82 */ /* 0x000e360000000a00 */
[----:B------:R-:W2:Y:S01]  /*1c70*/  @P2 LDG.E R9, desc[UR36][R2.64] ;  /* 0x0000002402092981 */ /* 0x000ea2000c1e1900 */
[----:B0-----:R-:W-:-:S05]  /*1c80*/  IMAD.WIDE.U32 R4, R13, 0x4, R4 ;  /* 0x000000040d047825 */ /* 0x001fca00078e0004 */
[----:B------:R-:W2:Y:S01]  /*1c90*/  @!P2 LDG.E R9, desc[UR36][R4.64] ;  /* 0x000000240409a981 */ /* 0x000ea2000c1e1900 */
[----:B------:R-:W-:-:S04]  /*1ca0*/  IMAD.IADD R15, R0, 0x1, R13 ;  /* 0x00000001000f7824 */ /* 0x000fc800078e020d */
[----:B-1----:R-:W-:Y:S01]  /*1cb0*/  IMAD.WIDE.U32 R10, R15, 0x4, R10 ;  /* 0x000000040f0a7825 */ /* 0x002fe200078e000a */
[----:B--2---:R-:W-:-:S05]  /*1cc0*/  I2FP.F32.S32 R9, R9 ;  /* 0x0000000900097245 */ /* 0x004fca0000201400 */
[----:B------:R0:W-:Y:S04]  /*1cd0*/  STG.E desc[UR36][R10.64], R9 ;  /* 0x000000090a007986 */ /* 0x0001e8000c101924 */
[----:B------:R-:W2:Y:S01]  /*1ce0*/  LDG.E R12, desc[UR36][R16.64] ;  /* 0x00000024100c7981 */ /* 0x000ea2000c1e1900 */
[----:B0-----:R-:W0:Y:S01]  /*1cf0*/  LDC.64 R10, c[0x0][0x3d8] ;  /* 0x0000f600ff0a7b82 */ /* 0x001e220000000a00 */
[----:B--2---:R-:W-:Y:S02]  /*1d00*/  IABS R15, R12 ;  /* 0x0000000c000f7213 */ /* 0x004fe40000000000 */
[----:B------:R-:W-:-:S03]  /*1d10*/  ISETP.GE.AND P3, PT, R12, RZ, PT ;  /* 0x000000ff0c00720c */ /* 0x000fc60003f66270 */
[----:B------:R-:W-:-:S05]  /*1d20*/  IMAD.HI.U32 R14, R7, R15, RZ ;  /* 0x0000000f070e7227 */ /* 0x000fca00078e00ff */
[----:B------:R-:W-:-:S05]  /*1d30*/  IADD3 R14, PT, PT, -R14, RZ, RZ ;  /* 0x000000ff0e0e7210 */ /* 0x000fca0007ffe1ff */
        /* <DEDUP_REMOVED lines=8> */
[----:B------:R-:W2:Y:S04]  /*1dc0*/  @P2 LDG.E R9, desc[UR36][R2.64+0x4] ;  /* 0x0000042402092981 */ /* 0x000ea8000c1e1900 */
[----:B------:R-:W2:Y:S01]  /*1dd0*/  @!P2 LDG.E R9, desc[UR36][R4.64+0x4] ;  /* 0x000004240409a981 */ /* 0x000ea2000c1e1900 */
[----:B------:R-:W-:-:S05]  /*1de0*/  IADD3 R12, P2, PT, R0, R13, RZ ;  /* 0x0000000d000c7210 */ /* 0x000fca0007f5e0ff */
[----:B------:R-:W-:Y:S01]  /*1df0*/  IMAD.X R14, RZ, RZ, RZ, P2 ;  /* 0x000000ffff0e7224 */ /* 0x000fe200010e06ff */
[----:B0-----:R-:W-:-:S04]  /*1e00*/  LEA R10, P2, R12, R10, 0x2 ;  /* 0x0000000a0c0a7211 */ /* 0x001fc800078410ff */
[----:B------:R-:W-:Y:S02]  /*1e10*/  LEA.HI.X R11, R12, R11, R14, 0x2, P2 ;  /* 0x0000000b0c0b7211 */ /* 0x000fe400010f140e */
[----:B--2---:R-:W-:-:S05]  /*1e20*/  I2FP.F32.S32 R9, R9 ;  /* 0x0000000900097245 */ /* 0x004fca0000201400 */
        /* <DEDUP_REMOVED lines=14> */
[----:B0-----:R-:W2:Y:S04]  /*1f10*/  @P2 LDG.E R9, desc[UR36][R2.64+0x8] ;  /* 0x0000082402092981 */ /* 0x001ea8000c1e1900 */
[----:B------:R-:W2:Y:S02]  /*1f20*/  @!P2 LDG.E R9, desc[UR36][R4.64+0x8] ;  /* 0x000008240409a981 */ /* 0x000ea4000c1e1900 */
        /* <DEDUP_REMOVED lines=15> */
[----:B------:R-:W2:Y:S04]  /*2020*/  @P1 LDG.E R6, desc[UR36][R2.64+0xc] ;  /* 0x00000c2402061981 */ /* 0x000ea8000c1e1900 */
[----:B------:R-:W2:Y:S01]  /*2030*/  @!P1 LDG.E R6, desc[UR36][R4.64+0xc] ;  /* 0x00000c2404069981 */ /* 0x000ea2000c1e1900 */
[----:B------:R-:W-:Y:S01]  /*2040*/  VIADD R13, R13, 0x4 ;  /* 0x000000040d0d7836 */ /* 0x000fe20000000000 */
[----:B--2---:R-:W-:-:S05]  /*2050*/  I2FP.F32.S32 R7, R6 ;  /* 0x0000000600077245 */ /* 0x004fca0000201400 */
[----:B------:R0:W-:Y:S02]  /*2060*/  STG.E desc[UR36][R10.64+0xc], R7 ;  /* 0x00000c070a007986 */ /* 0x0001e4000c101924 */
.L_x_13:
[----:B------:R-:W-:Y:S05]  /*2070*/  @!P0 BRA `(.L_x_10) ;  /* 0x0000000400948947 */ /* 0x000fea0003800000 */
[----:B------:R-:W2:Y:S01]  /*2080*/  LDCU UR4, c[0x0][0x394] ;  /* 0x00007280ff0477ac */ /* 0x000ea20008000800 */
[----:B------:R-:W-:Y:S01]  /*2090*/  ISETP.NE.AND P0, PT, R21, 0x1, PT ;  /* 0x000000011500780c */ /* 0x000fe20003f05270 */
[----:B--2---:R-:W-:-:S04]  /*20a0*/  ULOP3.LUT UR4, UR4, 0x1, URZ, 0xc0, !UPT ;  /* 0x0000000104047892 */ /* 0x004fc8000f8ec0ff */
[----:B------:R-:W-:-:S08]  /*20b0*/  UISETP.NE.U32.AND UP0, UPT, UR4, 0x1, UPT ;  /* 0x000000010400788c */ /* 0x000fd0000bf05070 */
[----:B------:R-:W-:Y:S05]  /*20c0*/  @!P0 BRA `(.L_x_14) ;  /* 0x0000000000ec8947 */ /* 0x000fea0003800000 */
[----:B01----:R-:W2:Y:S01]  /*20d0*/  LDG.E R9, desc[UR36][R16.64] ;  /* 0x0000002410097981 */ /* 0x003ea2000c1e1900 */
[----:B------:R-:W0:Y:S01]  /*20e0*/  LDC R8, c[0x0][0x390] ;  /* 0x0000e400ff087b82 */ /* 0x000e220000000800 */
[----:B------:R-:W-:-:S07]  /*20f0*/  IMAD.MOV.U32 R2, RZ, RZ, RZ ;  /* 0x000000ffff027224 */ /* 0x000fce00078e00ff */
        /* <DEDUP_REMOVED lines=16> */
[----:B------:R-:W-:-:S04]  /*2200*/  @!P0 IADD3 R5, PT, PT, R5, -R6, RZ ;  /* 0x8000000605058210 */ /* 0x000fc80007ffe0ff */
        /* <DEDUP_REMOVED lines=16> */
[----:B------:R-:W2:Y:S02]  /*2310*/  LDG.E R12, desc[UR36][R16.64] ;  /* 0x00000024100c7981 */ /* 0x000ea4000c1e1900 */
[----:B--2---:R-:W-:Y:S02]  /*2320*/  IABS R14, R12 ;  /* 0x0000000c000e7213 */ /* 0x004fe40000000000 */
[----:B------:R-:W-:-:S03]  /*2330*/  ISETP.GE.AND P2, PT, R12, RZ, PT ;  /* 0x000000ff0c00720c */ /* 0x000fc60003f46270 */
[----:B------:R-:W-:-:S04]  /*2340*/  IMAD.HI.U32 R7, R7, R14, RZ ;  /* 0x0000000e07077227 */ /* 0x000fc800078e00ff */
[----:B------:R-:W-:-:S04]  /*2350*/  IMAD.MOV R7, RZ, RZ, -R7 ;  /* 0x000000ffff077224 */ /* 0x000fc800078e0a07 */
[C---:B------:R-:W-:Y:S02]  /*2360*/  IMAD R7, R6.reuse, R7, R14 ;  /* 0x0000000706077224 */ /* 0x040fe400078e020e */
[----:B------:R-:W1:Y:S03]  /*2370*/  LDC.64 R14, c[0x0][0x3d8] ;  /* 0x0000f600ff0e7b82 */ /* 0x000e660000000a00 */
[----:B------:R-:W-:-:S13]  /*2380*/  ISETP.GT.U32.AND P1, PT, R6, R7, PT ;  /* 0x000000070600720c */ /* 0x000fda0003f24070 */
[----:B------:R-:W-:-:S05]  /*2390*/  @!P1 IMAD.IADD R7, R7, 0x1, -R6 ;  /* 0x0000000107079824 */ /* 0x000fca00078e0a06 */
[----:B------:R-:W-:-:S13]  /*23a0*/  ISETP.GT.U32.AND P1, PT, R6, R7, PT ;  /* 0x000000070600720c */ /* 0x000fda0003f24070 */
[----:B------:R-:W-:-:S05]  /*23b0*/  @!P1 IADD3 R7, PT, PT, R7, -R6, RZ ;  /* 0x8000000607079210 */ /* 0x000fca0007ffe0ff */
[----:B------:R-:W-:-:S05]  /*23c0*/  @!P2 IMAD.MOV R7, RZ, RZ, -R7 ;  /* 0x000000ffff07a224 */ /* 0x000fca00078e0a07 */
[----:B------:R-:W-:-:S04]  /*23d0*/  SEL R7, R8, R7, !P0 ;  /* 0x0000000708077207 */ /* 0x000fc80004000000 */
[----:B------:R-:W-:-:S13]  /*23e0*/  ISETP.NE.AND P0, PT, R7, RZ, PT ;  /* 0x000000ff0700720c */ /* 0x000fda0003f05270 */
[----:B------:R-:W2:Y:S04]  /*23f0*/  @P0 LDG.E R8, desc[UR36][R2.64+0x4] ;  /* 0x0000042402080981 */ /* 0x000ea8000c1e1900 */
[----:B------:R-:W2:Y:S01]  /*2400*/  @!P0 LDG.E R8, desc[UR36][R4.64+0x4] ;  /* 0x0000042404088981 */ /* 0x000ea2000c1e1900 */
[----:B------:R-:W-:Y:S01]  /*2410*/  IADD3 R7, P0, PT, R0, R13, RZ ;  /* 0x0000000d00077210 */ /* 0x000fe20007f1e0ff */
[----:B------:R-:W-:-:S04]  /*2420*/  VIADD R13, R13, 0x2 ;  /* 0x000000020d0d7836 */ /* 0x000fc80000000000 */
[----:B0-----:R-:W-:Y:S01]  /*2430*/  IMAD.X R10, RZ, RZ, RZ, P0 ;  /* 0x000000ffff0a7224 */ /* 0x001fe200000e06ff */
[----:B-1----:R-:W-:-:S04]  /*2440*/  LEA R6, P0, R7, R14, 0x2 ;  /* 0x0000000e07067211 */ /* 0x002fc800078010ff */
[----:B------:R-:W-:Y:S02]  /*2450*/  LEA.HI.X R7, R7, R15, R10, 0x2, P0 ;  /* 0x0000000f07077211 */ /* 0x000fe400000f140a */
[----:B--2---:R-:W-:-:S05]  /*2460*/  I2FP.F32.S32 R9, R8 ;  /* 0x0000000800097245 */ /* 0x004fca0000201400 */
[----:B------:R2:W-:Y:S02]  /*2470*/  STG.E desc[UR36][R6.64+0x4], R9 ;  /* 0x0000040906007986 */ /* 0x0005e4000c101924 */
.L_x_14:
[----:B------:R-:W-:Y:S05]  /*2480*/  BRA.U !UP0, `(.L_x_10) ;  /* 0x0000000108907547 */ /* 0x000fea000b800000 */
[----:B------:R-:W3:Y:S01]  /*2490*/  LDG.E R16, desc[UR36][R16.64] ;  /* 0x0000002410107981 */ /* 0x000ee2000c1e1900 */
[----:B------:R-:W4:Y:S02]  /*24a0*/  LDC R4, c[0x0][0x390] ;  /* 0x0000e400ff047b82 */ /* 0x000f240000000800 */
[----:B----4-:R-:W-:Y:S02]  /*24b0*/  IABS R5, R4 ;  /* 0x0000000400057213 */ /* 0x010fe40000000000 */
[----:B------:R-:W-:Y:S02]  /*24c0*/  ISETP.NE.AND P2, PT, R4, RZ, PT ;  /* 0x000000ff0400720c */ /* 0x000fe40003f45270 */
[----:B--2---:R-:W2:Y:S08]  /*24d0*/  I2F.RP R6, R5 ;  /* 0x0000000500067306 */ /* 0x004eb00000209400 */
[----:B--2---:R-:W0:Y:S02]  /*24e0*/  MUFU.RCP R6, R6 ;  /* 0x0000000600067308 */ /* 0x004e240000001000 */
[----:B0-----:R-:W-:-:S06]  /*24f0*/  VIADD R7, R6, 0xffffffe ;  /* 0x0ffffffe06077836 */ /* 0x001fcc0000000000 */
[----:B------:R0:W2:Y:S02]  /*2500*/  F2I.FTZ.U32.TRUNC.NTZ R3, R7 ;  /* 0x0000000700037305 */ /* 0x0000a4000021f000 */
[----:B0-----:R-:W0:Y:S01]  /*2510*/  LDC.64 R6, c[0x0][0x3d8] ;  /* 0x0000f600ff067b82 */ /* 0x001e220000000a00 */
[----:B--2---:R-:W-:-:S05]  /*2520*/  IADD3 R2, PT, PT, RZ, -R3, RZ ;  /* 0x80000003ff027210 */ /* 0x004fca0007ffe0ff */
[----:B-1----:R-:W-:Y:S02]  /*2530*/  IMAD R9, R2, R5, RZ ;  /* 0x0000000502097224 */ /* 0x002fe400078e02ff */
[----:B------:R-:W-:-:S04]  /*2540*/  IMAD.MOV.U32 R2, RZ, RZ, RZ ;  /* 0x000000ffff027224 */ /* 0x000fc800078e00ff */
[----:B------:R-:W-:Y:S01]  /*2550*/  IMAD.HI.U32 R2, R3, R9, R2 ;  /* 0x0000000903027227 */ /* 0x000fe200078e0002 */
[----:B---3--:R-:W-:Y:S02]  /*2560*/  IABS R8, R16 ;  /* 0x0000001000087213 */ /* 0x008fe40000000000 */
[----:B------:R-:W-:-:S03]  /*2570*/  ISETP.GE.AND P1, PT, R16, RZ, PT ;  /* 0x000000ff1000720c */ /* 0x000fc60003f26270 */
[----:B------:R-:W-:-:S04]  /*2580*/  IMAD.MOV.U32 R3, RZ, RZ, R8 ;  /* 0x000000ffff037224 */ /* 0x000fc800078e0008 */
[----:B------:R-:W-:-:S04]  /*2590*/  IMAD.HI.U32 R2, R2, R3, RZ ;  /* 0x0000000302027227 */ /* 0x000fc800078e00ff */
[----:B------:R-:W-:-:S04]  /*25a0*/  IMAD.MOV R2, RZ, RZ, -R2 ;  /* 0x000000ffff027224 */ /* 0x000fc800078e0a02 */
[----:B------:R-:W-:-:S05]  /*25b0*/  IMAD R2, R5, R2, R3 ;  /* 0x0000000205027224 */ /* 0x000fca00078e0203 */
[----:B------:R-:W-:-:S13]  /*25c0*/  ISETP.GT.U32.AND P0, PT, R5, R2, PT ;  /* 0x000000020500720c */ /* 0x000fda0003f04070 */
[----:B------:R-:W-:-:S05]  /*25d0*/  @!P0 IMAD.IADD R2, R2, 0x1, -R5 ;  /* 0x0000000102028824 */ /* 0x000fca00078e0a05 */
[----:B------:R-:W-:-:S13]  /*25e0*/  ISETP.GT.U32.AND P0, PT, R5, R2, PT ;  /* 0x000000020500720c */ /* 0x000fda0003f04070 */
[----:B------:R-:W-:-:S05]  /*25f0*/  @!P0 IADD3 R2, PT, PT, R2, -R5, RZ ;  /* 0x8000000502028210 */ /* 0x000fca0007ffe0ff */
[----:B------:R-:W-:Y:S01]  /*2600*/  @!P1 IMAD.MOV R2, RZ, RZ, -R2 ;  /* 0x000000ffff029224 */ /* 0x000fe200078e0a02 */
[----:B------:R-:W-:-:S04]  /*2610*/  @!P2 LOP3.LUT R2, RZ, R4, RZ, 0x33, !PT ;  /* 0x00000004ff02a212 */ /* 0x000fc800078e33ff */
[----:B------:R-:W-:-:S13]  /*2620*/  ISETP.NE.AND P0, PT, R2, RZ, PT ;  /* 0x000000ff0200720c */ /* 0x000fda0003f05270 */
[----:B------:R-:W1:Y:S08]  /*2630*/  @P0 LDC.64 R2, c[0x0][0x3a8] ;  /* 0x0000ea00ff020b82 */ /* 0x000e700000000a00 */
[----:B------:R-:W2:Y:S01]  /*2640*/  @!P0 LDC.64 R4, c[0x0][0x3a0] ;  /* 0x0000e800ff048b82 */ /* 0x000ea20000000a00 */
[----:B-1----:R-:W-:-:S05]  /*2650*/  @P0 IMAD.WIDE.U32 R2, R13, 0x4, R2 ;  /* 0x000000040d020825 */ /* 0x002fca00078e0002 */
[----:B------:R-:W3:Y:S01]  /*2660*/  @P0 LDG.E R8, desc[UR36][R2.64] ;  /* 0x0000002402080981 */ /* 0x000ee2000c1e1900 */
[----:B--2---:R-:W-:-:S05]  /*2670*/  @!P0 IMAD.WIDE.U32 R4, R13, 0x4, R4 ;  /* 0x000000040d048825 */ /* 0x004fca00078e0004 */
[----:B------:R-:W3:Y:S01]  /*2680*/  @!P0 LDG.E R8, desc[UR36][R4.64] ;  /* 0x0000002404088981 */ /* 0x000ee2000c1e1900 */
[----:B------:R-:W-:-:S04]  /*2690*/  IMAD.IADD R13, R0, 0x1, R13 ;  /* 0x00000001000d7824 */ /* 0x000fc800078e020d */
[----:B0-----:R-:W-:Y:S01]  /*26a0*/  IMAD.WIDE.U32 R6, R13, 0x4, R6 ;  /* 0x000000040d067825 */ /* 0x001fe200078e0006 */
[----:B---3--:R-:W-:-:S05]  /*26b0*/  I2FP.F32.S32 R9, R8 ;  /* 0x0000000800097245 */ /* 0x008fca0000201400 */
[----:B------:R3:W-:Y:S02]  /*26c0*/  STG.E desc[UR36][R6.64], R9 ;  /* 0x0000000906007986 */ /* 0x0007e4000c101924 */
.L_x_10:
[----:B------:R-:W4:Y:S01]  /*26d0*/  LDC.64 R2, c[0x0][0x3b8] ;  /* 0x0000ee00ff027b82 */ /* 0x000f220000000a00 */
[----:B------:R-:W-:Y:S05]  /*26e0*/  WARPSYNC.ALL ;  /* 0x0000000000007948 */ /* 0x000fea0003800000 */
[----:B0123--:R-:W-:Y:S02]  /*26f0*/  IMAD R9, R19, R18, RZ ;  /* 0x0000001213097224 */ /* 0x00ffe400078e02ff */
[----:B------:R-:W0:Y:S08]  /*2700*/  LDC.64 R4, c[0x0][0x3c8] ;  /* 0x0000f200ff047b82 */ /* 0x000e300000000a00 */
[----:B------:R-:W1:Y:S01]  /*2710*/  LDC.64 R6, c[0x0][0x3c0] ;  /* 0x0000f000ff067b82 */ /* 0x000e620000000a00 */
[----:B----4-:R-:W-:-:S07]  /*2720*/  IMAD.WIDE.U32 R2, R9, 0x4, R2 ;  /* 0x0000000409027825 */ /* 0x010fce00078e0002 */
[----:B------:R-:W-:Y:S06]  /*2730*/  BAR.SYNC.DEFER_BLOCKING 0x0 ;  /* 0x0000000000007b1d */ /* 0x000fec0000010000 */
[----:B------:R-:W2:Y:S01]  /*2740*/  LDG.E R3, desc[UR36][R2.64] ;  /* 0x0000002402037981 */ /* 0x000ea2000c1e1900 */
[----:B0-----:R-:W-:-:S04]  /*2750*/  IMAD.WIDE.U32 R4, R19, 0x4, R4 ;  /* 0x0000000413047825 */ /* 0x001fc800078e0004 */
[----:B-1----:R-:W-:Y:S02]  /*2760*/  IMAD.WIDE.U32 R6, R9, 0x4, R6 ;  /* 0x0000000409067825 */ /* 0x002fe400078e0006 */
[----:B------:R-:W0:Y:S01]  /*2770*/  LDC.64 R8, c[0x0][0x3d0] ;  /* 0x0000f400ff087b82 */ /* 0x000e220000000a00 */
[----:B--2---:R-:W-:Y:S04]  /*2780*/  STG.E desc[UR36][R4.64], R3 ;  /* 0x0000000304007986 */ /* 0x004fe8000c101924 */
[----:B------:R-:W2:Y:S01]  /*2790*/  LDG.E R7, desc[UR36][R6.64] ;  /* 0x0000002406077981 */ /* 0x000ea2000c1e1900 */
[----:B0-----:R-:W-:-:S05]  /*27a0*/  IMAD.WIDE.U32 R8, R19, 0x4, R8 ;  /* 0x0000000413087825 */ /* 0x001fca00078e0008 */
[----:B--2---:R-:W-:Y:S01]  /*27b0*/  STG.E desc[UR36][R8.64], R7 ;  /* 0x0000000708007986 */ /* 0x004fe2000c101924 */
[----:B------:R-:W-:Y:S05]  /*27c0*/  EXIT ;  /* 0x000000000000794d */ /* 0x000fea0003800000 */
        .weak           $__internal_0_$__cuda_sm3x_div_rn_noftz_f32_slowpath
        .type           $__internal_0_$__cuda_sm3x_div_rn_noftz_f32_slowpath,@function
        .size           $__internal_0_$__cuda_sm3x_div_rn_noftz_f32_slowpath,(.L_x_27 - $__internal_0_$__cuda_sm3x_div_rn_noftz_f32_slowpath)
$__internal_0_$__cuda_sm3x_div_rn_noftz_f32_slowpath:
[----:B------:R-:W-:Y:S01]  /*27d0*/  SHF.R.U32.HI R7, RZ, 0x17, R3 ;  /* 0x00000017ff077819 */ /* 0x000fe20000011603 */
[----:B------:R-:W-:Y:S01]  /*27e0*/  BSSY.RECONVERGENT B1, `(.L_x_15) ;  /* 0x0000062000017945 */ /* 0x000fe20003800200 */
[----:B------:R-:W-:Y:S02]  /*27f0*/  SHF.R.U32.HI R6, RZ, 0x17, R0 ;  /* 0x00000017ff067819 */ /* 0x000fe40000011600 */
[----:B------:R-:W-:Y:S02]  /*2800*/  LOP3.LUT R12, R7, 0xff, RZ, 0xc0, !PT ;  /* 0x000000ff070c7812 */ /* 0x000fe400078ec0ff */
[----:B------:R-:W-:-:S03]  /*2810*/  LOP3.LUT R10, R6, 0xff, RZ, 0xc0, !PT ;  /* 0x000000ff060a7812 */ /* 0x000fc600078ec0ff */
[----:B------:R-:W-:Y:S02]  /*2820*/  VIADD R8, R12, 0xffffffff ;  /* 0xffffffff0c087836 */ /* 0x000fe40000000000 */
[----:B------:R-:W-:-:S03]  /*2830*/  VIADD R7, R10, 0xffffffff ;  /* 0xffffffff0a077836 */ /* 0x000fc60000000000 */
[----:B------:R-:W-:-:S04]  /*2840*/  ISETP.GT.U32.AND P0, PT, R8, 0xfd, PT ;  /* 0x000000fd0800780c */ /* 0x000fc80003f04070 */
[----:B------:R-:W-:-:S13]  /*2850*/  ISETP.GT.U32.OR P0, PT, R7, 0xfd, P0 ;  /* 0x000000fd0700780c */ /* 0x000fda0000704470 */
[----:B------:R-:W-:Y:S01]  /*2860*/  @!P0 MOV R6, RZ ;  /* 0x000000ff00068202 */ /* 0x000fe20000000f00 */
[----:B------:R-:W-:Y:S06]  /*2870*/  @!P0 BRA `(.L_x_16) ;  /* 0x00000000005c8947 */ /* 0x000fec0003800000 */
[----:B------:R-:W-:Y:S02]  /*2880*/  FSETP.GTU.FTZ.AND P0, PT, |R0|, +INF , PT ;  /* 0x7f8000000000780b */ /* 0x000fe40003f1c200 */
[----:B------:R-:W-:-:S04]  /*2890*/  FSETP.GTU.FTZ.AND P1, PT, |R3|, +INF , PT ;  /* 0x7f8000000300780b */ /* 0x000fc80003f3c200 */
[----:B------:R-:W-:-:S13]  /*28a0*/  PLOP3.LUT P0, PT, P0, P1, PT, 0xf8, 0x8f ;  /* 0x00000000008f781c */ /* 0x000fda0000703f70 */
[----:B------:R-:W-:Y:S05]  /*28b0*/  @P0 BRA `(.L_x_17) ;  /* 0x00000004004c0947 */ /* 0x000fea0003800000 */
[----:B------:R-:W-:-:S13]  /*28c0*/  LOP3.LUT P0, RZ, R3, 0x7fffffff, R0, 0xc8, !PT ;  /* 0x7fffffff03ff7812 */ /* 0x000fda000780c800 */
[----:B------:R-:W-:Y:S05]  /*28d0*/  @!P0 BRA `(.L_x_18) ;  /* 0x00000004003c8947 */ /* 0x000fea0003800000 */
[C---:B------:R-:W-:Y:S02]  /*28e0*/  FSETP.NEU.FTZ.AND P1, PT, |R0|.reuse, +INF , PT ;  /* 0x7f8000000000780b */ /* 0x040fe40003f3d200 */
[----:B------:R-:W-:Y:S02]  /*28f0*/  FSETP.NEU.FTZ.AND P2, PT, |R3|, +INF , PT ;  /* 0x7f8000000300780b */ /* 0x000fe40003f5d200 */
[----:B------:R-:W-:-:S11]  /*2900*/  FSETP.NEU.FTZ.AND P0, PT, |R0|, +INF , PT ;  /* 0x7f8000000000780b */ /* 0x000fd60003f1d200 */
[----:B------:R-:W-:Y:S05]  /*2910*/  @!P2 BRA !P1, `(.L_x_18) ;  /* 0x00000004002ca947 */ /* 0x000fea0004800000 */
[----:B------:R-:W-:-:S04]  /*2920*/  LOP3.LUT P1, RZ, R0, 0x7fffffff, RZ, 0xc0, !PT ;  /* 0x7fffffff00ff7812 */ /* 0x000fc8000782c0ff */
[----:B------:R-:W-:-:S13]  /*2930*/  PLOP3.LUT P1, PT, P2, P1, PT, 0x2f, 0xf2 ;  /* 0x0000000000f2781c */ /* 0x000fda0001722577 */
[----:B------:R-:W-:Y:S05]  /*2940*/  @P1 BRA `(.L_x_19) ;  /* 0x0000000400181947 */ /* 0x000fea0003800000 */
[----:B------:R-:W-:-:S04]  /*2950*/  LOP3.LUT P1, RZ, R3, 0x7fffffff, RZ, 0xc0, !PT ;  /* 0x7fffffff03ff7812 */ /* 0x000fc8000782c0ff */
[----:B------:R-:W-:-:S13]  /*2960*/  PLOP3.LUT P0, PT, P0, P1, PT, 0x2f, 0xf2 ;  /* 0x0000000000f2781c */ /* 0x000fda0000702577 */
[----:B------:R-:W-:Y:S05]  /*2970*/  @P0 BRA `(.L_x_20) ;  /* 0x0000000400000947 */ /* 0x000fea0003800000 */
[----:B------:R-:W-:Y:S02]  /*2980*/  ISETP.GE.AND P0, PT, R7, RZ, PT ;  /* 0x000000ff0700720c */ /* 0x000fe40003f06270 */
[----:B------:R-:W-:-:S11]  /*2990*/  ISETP.GE.AND P1, PT, R8, RZ, PT ;  /* 0x000000ff0800720c */ /* 0x000fd60003f26270 */
[----:B------:R-:W-:Y:S02]  /*29a0*/  @P0 IMAD.MOV.U32 R6, RZ, RZ, RZ ;  /* 0x000000ffff060224 */ /* 0x000fe400078e00ff */
[----:B------:R-:W-:Y:S01]  /*29b0*/  @!P0 FFMA R0, R0, 1.84467440737095516160e+19, RZ ;  /* 0x5f80000000008823 */ /* 0x000fe200000000ff */
[----:B------:R-:W-:Y:S02]  /*29c0*/  @!P0 IMAD.MOV.U32 R6, RZ, RZ, -0x40 ;  /* 0xffffffc0ff068424 */ /* 0x000fe400078e00ff */
[----:B------:R-:W-:Y:S02]  /*29d0*/  @!P1 FFMA R3, R3, 1.84467440737095516160e+19, RZ ;  /* 0x5f80000003039823 */ /* 0x000fe400000000ff */
[----:B------:R-:W-:-:S07]  /*29e0*/  @!P1 VIADD R6, R6, 0x40 ;  /* 0x0000004006069836 */ /* 0x000fce0000000000 */
.L_x_16:
[----:B------:R-:W-:Y:S01]  /*29f0*/  LEA R8, R12, 0xc0800000, 0x17 ;  /* 0xc08000000c087811 */ /* 0x000fe200078eb8ff */
[----:B------:R-:W-:Y:S04]  /*2a00*/  BSSY.RECONVERGENT B2, `(.L_x_21) ;  /* 0x0000036000027945 */ /* 0x000fe80003800200 */
[----:B------:R-:W-:Y:S01]  /*2a10*/  IMAD.IADD R8, R3, 0x1, -R8 ;  /* 0x0000000103087824 */ /* 0x000fe200078e0a08 */
[----:B------:R-:W-:-:S03]  /*2a20*/  IADD3 R3, PT, PT, R10, -0x7f, RZ ;  /* 0xffffff810a037810 */ /* 0x000fc60007ffe0ff */
[----:B------:R-:W0:Y:S01]  /*2a30*/  MUFU.RCP R7, R8 ;  /* 0x0000000800077308 */ /* 0x000e220000001000 */
[----:B------:R-:W-:Y:S01]  /*2a40*/  FADD.FTZ R9, -R8, -RZ ;  /* 0x800000ff08097221 */ /* 0x000fe20000010100 */
[----:B------:R-:W-:-:S03]  /*2a50*/  IMAD R0, R3, -0x800000, R0 ;  /* 0xff80000003007824 */ /* 0x000fc600078e0200 */
[----:B0-----:R-:W-:-:S04]  /*2a60*/  FFMA R10, R7, R9, 1 ;  /* 0x3f800000070a7423 */ /* 0x001fc80000000009 */
[----:B------:R-:W-:-:S04]  /*2a70*/  FFMA R14, R7, R10, R7 ;  /* 0x0000000a070e7223 */ /* 0x000fc80000000007 */
[----:B------:R-:W-:-:S04]  /*2a80*/  FFMA R7, R0, R14, RZ ;  /* 0x0000000e00077223 */ /* 0x000fc800000000ff */
[----:B------:R-:W-:-:S04]  /*2a90*/  FFMA R10, R9, R7, R0 ;  /* 0x00000007090a7223 */ /* 0x000fc80000000000 */
[----:B------:R-:W-:Y:S01]  /*2aa0*/  FFMA R11, R14, R10, R7 ;  /* 0x0000000a0e0b7223 */ /* 0x000fe20000000007 */
[----:B------:R-:W-:-:S03]  /*2ab0*/  IADD3 R7, PT, PT, R3, 0x7f, -R12 ;  /* 0x0000007f03077810 */ /* 0x000fc60007ffe80c */
[----:B------:R-:W-:Y:S02]  /*2ac0*/  FFMA R10, R9, R11, R0 ;  /* 0x0000000b090a7223 */ /* 0x000fe40000000000 */
[----:B------:R-:W-:Y:S02]  /*2ad0*/  IMAD.IADD R7, R7, 0x1, R6 ;  /* 0x0000000107077824 */ /* 0x000fe400078e0206 */
[----:B------:R-:W-:-:S05]  /*2ae0*/  FFMA R0, R14, R10, R11 ;  /* 0x0000000a0e007223 */ /* 0x000fca000000000b */
[----:B------:R-:W-:-:S04]  /*2af0*/  SHF.R.U32.HI R3, RZ, 0x17, R0 ;  /* 0x00000017ff037819 */ /* 0x000fc80000011600 */
[----:B------:R-:W-:-:S05]  /*2b00*/  LOP3.LUT R3, R3, 0xff, RZ, 0xc0, !PT ;  /* 0x000000ff03037812 */ /* 0x000fca00078ec0ff */
[----:B------:R-:W-:-:S04]  /*2b10*/  IMAD.IADD R9, R3, 0x1, R7 ;  /* 0x0000000103097824 */ /* 0x000fc800078e0207 */
[----:B------:R-:W-:-:S05]  /*2b20*/  VIADD R3, R9, 0xffffffff ;  /* 0xffffffff09037836 */ /* 0x000fca0000000000 */
[----:B------:R-:W-:-:S13]  /*2b30*/  ISETP.GE.U32.AND P0, PT, R3, 0xfe, PT ;  /* 0x000000fe0300780c */ /* 0x000fda0003f06070 */
[----:B------:R-:W-:Y:S05]  /*2b40*/  @!P0 BRA `(.L_x_22) ;  /* 0x0000000000808947 */ /* 0x000fea0003800000 */
[----:B------:R-:W-:-:S13]  /*2b50*/  ISETP.GT.AND P0, PT, R9, 0xfe, PT ;  /* 0x000000fe0900780c */ /* 0x000fda0003f04270 */
[----:B------:R-:W-:Y:S05]  /*2b60*/  @P0 BRA `(.L_x_23) ;  /* 0x00000000006c0947 */ /* 0x000fea0003800000 */
[----:B------:R-:W-:-:S13]  /*2b70*/  ISETP.GE.AND P0, PT, R9, 0x1, PT ;  /* 0x000000010900780c */ /* 0x000fda0003f06270 */
[----:B------:R-:W-:Y:S05]  /*2b80*/  @P0 BRA `(.L_x_24) ;  /* 0x0000000000740947 */ /* 0x000fea0003800000 */
[----:B------:R-:W-:Y:S02]  /*2b90*/  ISETP.GE.AND P0, PT, R9, -0x18, PT ;  /* 0xffffffe80900780c */ /* 0x000fe40003f06270 */
[----:B------:R-:W-:-:S11]  /*2ba0*/  LOP3.LUT R0, R0, 0x80000000, RZ, 0xc0, !PT ;  /* 0x8000000000007812 */ /* 0x000fd600078ec0ff */
[----:B------:R-:W-:Y:S05]  /*2bb0*/  @!P0 BRA `(.L_x_24) ;  /* 0x0000000000688947 */ /* 0x000fea0003800000 */
[CCC-:B------:R-:W-:Y:S01]  /*2bc0*/  FFMA.RZ R3, R14.reuse, R10.reuse, R11.reuse ;  /* 0x0000000a0e037223 */ /* 0x1c0fe2000000c00b */
[C---:B------:R-:W-:Y:S02]  /*2bd0*/  VIADD R8, R9.reuse, 0x20 ;  /* 0x0000002009087836 */ /* 0x040fe40000000000 */
[CCC-:B------:R-:W-:Y:S01]  /*2be0*/  FFMA.RM R6, R14.reuse, R10.reuse, R11.reuse ;  /* 0x0000000a0e067223 */ /* 0x1c0fe2000000400b */
[----:B------:R-:W-:Y:S02]  /*2bf0*/  ISETP.NE.AND P2, PT, R9, RZ, PT ;  /* 0x000000ff0900720c */ /* 0x000fe40003f45270 */
[----:B------:R-:W-:Y:S01]  /*2c00*/  LOP3.LUT R7, R3, 0x7fffff, RZ, 0xc0, !PT ;  /* 0x007fffff03077812 */ /* 0x000fe200078ec0ff */
[----:B------:R-:W-:Y:S01]  /*2c10*/  FFMA.RP R3, R14, R10, R11 ;  /* 0x0000000a0e037223 */ /* 0x000fe2000000800b */
[----:B------:R-:W-:Y:S02]  /*2c20*/  ISETP.NE.AND P1, PT, R9, RZ, PT ;  /* 0x000000ff0900720c */ /* 0x000fe40003f25270 */
[----:B------:R-:W-:-:S02]  /*2c30*/  LOP3.LUT R7, R7, 0x800000, RZ, 0xfc, !PT ;  /* 0x0080000007077812 */ /* 0x000fc400078efcff */
[----:B------:R-:W-:Y:S02]  /*2c40*/  IADD3 R9, PT, PT, -R9, RZ, RZ ;  /* 0x000000ff09097210 */ /* 0x000fe40007ffe1ff */
[----:B------:R-:W-:Y:S02]  /*2c50*/  SHF.L.U32 R8, R7, R8, RZ ;  /* 0x0000000807087219 */ /* 0x000fe400000006ff */
[----:B------:R-:W-:Y:S02]  /*2c60*/  FSETP.NEU.FTZ.AND P0, PT, R3, R6, PT ;  /* 0x000000060300720b */ /* 0x000fe40003f1d000 */
[----:B------:R-:W-:Y:S02]  /*2c70*/  SEL R6, R9, RZ, P2 ;  /* 0x000000ff09067207 */ /* 0x000fe40001000000 */
[----:B------:R-:W-:Y:S02]  /*2c80*/  ISETP.NE.AND P1, PT, R8, RZ, P1 ;  /* 0x000000ff0800720c */ /* 0x000fe40000f25270 */
[----:B------:R-:W-:-:S02]  /*2c90*/  SHF.R.U32.HI R6, RZ, R6, R7 ;  /* 0x00000006ff067219 */ /* 0x000fc40000011607 */
[----:B------:R-:W-:Y:S02]  /*2ca0*/  PLOP3.LUT P0, PT, P0, P1, PT, 0xf8, 0x8f ;  /* 0x00000000008f781c */ /* 0x000fe40000703f70 */
[----:B------:R-:W-:Y:S02]  /*2cb0*/  SHF.R.U32.HI R8, RZ, 0x1, R6 ;  /* 0x00000001ff087819 */ /* 0x000fe40000011606 */
[----:B------:R-:W-:-:S04]  /*2cc0*/  SEL R3, RZ, 0x1, !P0 ;  /* 0x00000001ff037807 */ /* 0x000fc80004000000 */
[----:B------:R-:W-:-:S04]  /*2cd0*/  LOP3.LUT R3, R3, 0x1, R8, 0xf8, !PT ;  /* 0x0000000103037812 */ /* 0x000fc800078ef808 */
[----:B------:R-:W-:-:S05]  /*2ce0*/  LOP3.LUT R3, R3, R6, RZ, 0xc0, !PT ;  /* 0x0000000603037212 */ /* 0x000fca00078ec0ff */
[----:B------:R-:W-:-:S05]  /*2cf0*/  IMAD.IADD R3, R8, 0x1, R3 ;  /* 0x0000000108037824 */ /* 0x000fca00078e0203 */
[----:B------:R-:W-:Y:S01]  /*2d00*/  LOP3.LUT R0, R3, R0, RZ, 0xfc, !PT ;  /* 0x0000000003007212 */ /* 0x000fe200078efcff */
[----:B------:R-:W-:Y:S06]  /*2d10*/  BRA `(.L_x_24) ;  /* 0x0000000000107947 */ /* 0x000fec0003800000 */
.L_x_23:
[----:B------:R-:W-:-:S04]  /*2d20*/  LOP3.LUT R0, R0, 0x80000000, RZ, 0xc0, !PT ;  /* 0x8000000000007812 */ /* 0x000fc800078ec0ff */
[----:B------:R-:W-:Y:S01]  /*2d30*/  LOP3.LUT R0, R0, 0x7f800000, RZ, 0xfc, !PT ;  /* 0x7f80000000007812 */ /* 0x000fe200078efcff */
[----:B------:R-:W-:Y:S06]  /*2d40*/  BRA `(.L_x_24) ;  /* 0x0000000000047947 */ /* 0x000fec0003800000 */
.L_x_22:
[----:B------:R-:W-:-:S07]  /*2d50*/  IMAD R0, R7, 0x800000, R0 ;  /* 0x0080000007007824 */ /* 0x000fce00078e0200 */
.L_x_24:
[----:B------:R-:W-:Y:S05]  /*2d60*/  BSYNC.RECONVERGENT B2 ;  /* 0x0000000000027941 */ /* 0x000fea0003800200 */
.L_x_21:
[----:B------:R-:W-:Y:S05]  /*2d70*/  BRA `(.L_x_25) ;  /* 0x0000000000207947 */ /* 0x000fea0003800000 */
.L_x_20:
[----:B------:R-:W-:-:S04]  /*2d80*/  LOP3.LUT R0, R3, 0x80000000, R0, 0x48, !PT ;  /* 0x8000000003007812 */ /* 0x000fc800078e4800 */
[----:B------:R-:W-:Y:S01]  /*2d90*/  LOP3.LUT R0, R0, 0x7f800000, RZ, 0xfc, !PT ;  /* 0x7f80000000007812 */ /* 0x000fe200078efcff */
[----:B------:R-:W-:Y:S06]  /*2da0*/  BRA `(.L_x_25) ;  /* 0x0000000000147947 */ /* 0x000fec0003800000 */
.L_x_19:
[----:B------:R-:W-:Y:S01]  /*2db0*/  LOP3.LUT R0, R3, 0x80000000, R0, 0x48, !PT ;  /* 0x8000000003007812 */ /* 0x000fe200078e4800 */
[----:B------:R-:W-:Y:S06]  /*2dc0*/  BRA `(.L_x_25) ;  /* 0x00000000000c7947 */ /* 0x000fec0003800000 */
.L_x_18:
[----:B------:R-:W0:Y:S01]  /*2dd0*/  MUFU.RSQ R0, -QNAN ;  /* 0xffc0000000007908 */ /* 0x000e220000001400 */
[----:B------:R-:W-:Y:S05]  /*2de0*/  BRA `(.L_x_25) ;  /* 0x0000000000047947 */ /* 0x000fea0003800000 */
.L_x_17:
[----:B------:R-:W-:-:S07]  /*2df0*/  FADD.FTZ R0, R0, R3 ;  /* 0x0000000300007221 */ /* 0x000fce0000010000 */
.L_x_25:
[----:B------:R-:W-:Y:S05]  /*2e00*/  BSYNC.RECONVERGENT B1 ;  /* 0x0000000000017941 */ /* 0x000fea0003800200 */
.L_x_15:
[----:B------:R-:W-:-:S04]  /*2e10*/  IMAD.MOV.U32 R3, RZ, RZ, 0x0 ;  /* 0x00000000ff037424 */ /* 0x000fc800078e00ff */
[----:B0-----:R-:W-:Y:S05]  /*2e20*/  RET.REL.NODEC R2 `(CudaFederalQuantitativeEasingStep) ;  /* 0xffffffd002747950 */ /* 0x001fea0003c3ffff */
.L_x_26:
[----:B------:R-:W-:-:S00]  /*2e30*/  BRA `(.L_x_26) ;  /* 0xfffffffc00fc7947 */ /* 0x000fc0000383ffff */
[----:B------:R-:W-:-:S00]  /*2e40*/  NOP ;  /* 0x0000000000007918 */ /* 0x000fc00000000000 */
        /* <DEDUP_REMOVED lines=11> */
.L_x_27:


//--------------------- .nv.global.init           --------------------------
	.section	.nv.global.init,"aw",@progbits
.nv.global.init:
	.type		$str$1,@object
	.size		$str$1,($str$2 - $str$1)
$str$1:
        /*0000*/ 	.byte	0x2f, 0x74, 0x6d, 0x70, 0x2f, 0x73, 0x61, 0x73, 0x73, 0x5f, 0x63, 0x75, 0x5f, 0x71, 0x6a, 0x76
        /*0010*/ 	.byte	0x38, 0x66, 0x5f, 0x6d, 0x36, 0x2f, 0x6b, 0x2e, 0x63, 0x75, 0x00
	.type		$str$2,@object
	.size		$str$2,($str$3 - $str$2)
$str$2:
        /*001b*/ 	.byte	0x6b, 0x41, 0x67, 0x65, 0x6e, 0x74, 0x49, 0x64, 0x20, 0x3c, 0x3d, 0x20, 0x6b, 0x4e, 0x75, 0x6d
        /*002b*/ 	.byte	0x41, 0x67, 0x65, 0x6e, 0x74, 0x73, 0x20, 0x2d, 0x20, 0x31, 0x00
	.type		$str$3,@object
	.size		$str$3,($str - $str$3)
$str$3:
        /*0036*/ 	.byte	0x30, 0x20, 0x3c, 0x3d, 0x20, 0x61, 0x63, 0x74, 0x69, 0x6f, 0x6e, 0x73, 0x5b, 0x6b, 0x45, 0x6e
        /*0046*/ 	.byte	0x76, 0x49, 0x64, 0x5d, 0x20, 0x3c, 0x3d, 0x20, 0x6b, 0x4e, 0x75, 0x6d, 0x51, 0x45, 0x4c, 0x65
        /*0056*/ 	.byte	0x76, 0x65, 0x6c, 0x73, 0x00
	.type		$str,@object
	.size		$str,(__unnamed_1 - $str)
$str:
        /*005b*/ 	.byte	0x65, 0x6e, 0x76, 0x5f, 0x74, 0x69, 0x6d, 0x65, 0x73, 0x74, 0x65, 0x70, 0x5f, 0x61, 0x72, 0x72
        /*006b*/ 	.byte	0x5b, 0x6b, 0x45, 0x6e, 0x76, 0x49, 0x64, 0x5d, 0x20, 0x3e, 0x20, 0x30, 0x20, 0x26, 0x26, 0x20
        /*007b*/ 	.byte	0x65, 0x6e, 0x76, 0x5f, 0x74, 0x69, 0x6d, 0x65, 0x73, 0x74, 0x65, 0x70, 0x5f, 0x61, 0x72, 0x72
        /*008b*/ 	.byte	0x5b, 0x6b, 0x45, 0x6e, 0x76, 0x49, 0x64, 0x5d, 0x20, 0x3c, 0x3d, 0x20, 0x6b, 0x45, 0x70, 0x69
        /*009b*/ 	.byte	0x73, 0x6f, 0x64, 0x65, 0x4c, 0x65, 0x6e, 0x67, 0x74, 0x68, 0x00
	.type		__unnamed_1,@object
	.size		__unnamed_1,(.L_0 - __unnamed_1)
__unnamed_1:
        /*00a6*/ 	.byte	0x76, 0x6f, 0x69, 0x64, 0x20, 0x43, 0x75, 0x64, 0x61, 0x46, 0x65, 0x64, 0x65, 0x72, 0x61, 0x6c
        /* <DEDUP_REMOVED lines=9> */
        /*0146*/ 	.byte	0x74, 0x20, 0x2a, 0x2c, 0x20, 0x69, 0x6e, 0x74, 0x2c, 0x20, 0x69, 0x6e, 0x74, 0x29, 0x00
.L_0:


//--------------------- .nv.shared.reserved.0     --------------------------
	.section	.nv.shared.reserved.0,"aw",@nobits
	.weak		__nv_reservedSMEM_offset_0_alias
	.size		__nv_reservedSMEM_offset_0_alias, 0, 64
	.other		__nv_reservedSMEM_offset_0_alias,@"STO_CUDA_RESERVED_SHARED STV_DEFAULT"
__nv_reservedSMEM_offset_0_alias:
	.zero		0
	.zero		64


//--------------------- .nv.constant0.CudaFederalQuantitativeEasingStep --------------------------
	.section	.nv.constant0.CudaFederalQuantitativeEasingStep,"a",@progbits
	.sectionflags	@""
	.align	4
.nv.constant0.CudaFederalQuantitativeEasingStep:
	.zero		1008


//--------------------- SYMBOLS --------------------------

	.type		.nv.reservedSmem.offset0,@object
	.size		.nv.reservedSmem.offset0,0x4
	.type		__assertfail,@function
